	.target	sm_100a

	.elftype	@"ET_EXEC"


//--------------------- .note.nv.tkinfo           --------------------------
	.section	.note.nv.tkinfo,"",@"SHT_NOTE"
	.sectionflags	@"SHF_NOTE_NV_TKINFO"
	.tkinfo
        /*0018*/ 	.word	0x00000002
        /*0030*/ 	.string	""
        /*0030*/ 	.string	"ptxas"
        /*0030*/ 	.string	"Cuda compilation tools, release 13.0, V13.0.88"
        /*0030*/ 	.string	"Build cuda_13.0.r13.0/compiler.36424714_0"
        /*0030*/ 	.string	"-arch sm_100a -m 64 "



//--------------------- .note.nv.cuinfo           --------------------------
	.section	.note.nv.cuinfo,"",@"SHT_NOTE"
	.sectionflags	@"SHF_NOTE_NV_CUINFO"
        /*0018*/ 	.short	0x0002
        /*001a*/ 	.short	0x0064
        /*001c*/ 	.short	0x0082
	.zero		2


//--------------------- .nv.info                  --------------------------
	.section	.nv.info,"",@"SHT_CUDA_INFO"
	.align	4


	//----- nvinfo : EIATTR_REGCOUNT
	.align		4
        /*0000*/ 	.byte	0x04, 0x2f
        /*0002*/ 	.short	(.L_19 - .L_18)
	.align		4
.L_18:
        /*0004*/ 	.word	index@(_ZN7cutlass13device_kernelINS_4conv6kernel13ConvUniversalINS1_16ConvProblemShapeILNS1_8OperatorE1ELi3EEENS1_10collective14CollectiveConvINS1_47MainloopSm100TmaUmmaWarpSpecializedImplicitGemmILS5_1ELi16ELi3ELi1ELi2EN4cute5tupleIJNSA_1CILi1EEESD_SD_EEEEENSB_IJNSC_ILi128EEENSC_ILi64EEENSB_IJNSC_ILi32EEEEEEEEENS_10bfloat16_tESL_NSA_8TiledMMAINSA_8MMA_AtomIJNSA_20SM100_MMA_F16BF16_SSISL_SL_fLi128ELi64ELNSA_4UMMA5MajorE0ELSQ_1ELNSP_7ScaleInE0ELSR_0EEEEEENSA_6LayoutISE_NSB_IJNSC_ILi0EEESV_SV_EEEEENSB_IJNSA_10UnderscoreESY_SY_EEEEENS7_6detail27Sm100ImplicitGemmTileTraitsINSA_20SM90_TMA_LOAD_IM2COLENSA_14ComposedLayoutINSA_7SwizzleILi2ELi4ELi3EEENSA_18smem_ptr_flag_bitsILi16EEENSU_INSB_IJNSC_ILi8EEESI_EEENSB_IJSI_SD_EEEEEEEvEENS12_INSA_13SM90_TMA_LOADENS14_INS15_ILi3ELi4ELi3EEES18_NSU_INSB_IJSH_S19_EEENSB_IJSD_SH_EEEEEEEvEEEENS_8epilogue10collective18CollectiveEpilogueINS1N_23Sm100TmaWarpSpecializedILi3ELi2ELi32ELb1ELb0EEEJSK_NSB_IJNSU_ISG_SD_EENSU_ISI_SD_EEEEESL_NSB_IJNSB_IJllllEEESD_SV_EEESL_S1W_NS1N_6fusion15FusionCallbacksIS1R_NS1X_17LinearCombinationISL_fSL_fLNS_15FloatRoundStyleE2EEESK_S1U_JEEENSA_5SM1004TMEM4LOAD26SM100_TMEM_LOAD_32dp32b32xES13_S1D_NSA_39AutoVectorizingCopyWithAssumedAlignmentILi128EEENSA_21SM90_TMA_STORE_IM2COLES1D_S28_S28_EEEvvEEEEvNT_6ParamsE)
        /*0008*/ 	.word	0x0000007f


	//----- nvinfo : EIATTR_FRAME_SIZE
	.align		4
.L_19:
        /*000c*/ 	.byte	0x04, 0x11
        /*000e*/ 	.short	(.L_21 - .L_20)
	.align		4
.L_20:
        /*0010*/ 	.word	index@($__internal_2_$__cuda_sm10x_tcgen05_guardrail_trap_unallocated_columns_being_dealloced)
        /*0014*/ 	.word	0x00000008


	//----- nvinfo : EIATTR_FRAME_SIZE
	.align		4
.L_21:
        /*0018*/ 	.byte	0x04, 0x11
        /*001a*/ 	.short	(.L_23 - .L_22)
	.align		4
.L_22:
        /*001c*/ 	.word	index@($__internal_1_$__cuda_sm10x_tcgen05_guardrail_trap_phase_invalid_during_alloc)
        /*0020*/ 	.word	0x00000008


	//----- nvinfo : EIATTR_FRAME_SIZE
	.align		4
.L_23:
        /*0024*/ 	.byte	0x04, 0x11
        /*0026*/ 	.short	(.L_25 - .L_24)
	.align		4
.L_24:
        /*0028*/ 	.word	index@($__internal_0_$__cuda_sm10x_tcgen05_guardrail_trap_col_being_dealloced_not_returned_by_alloc)
        /*002c*/ 	.word	0x00000008


	//----- nvinfo : EIATTR_FRAME_SIZE
	.align		4
.L_25:
        /*0030*/ 	.byte	0x04, 0x11
        /*0032*/ 	.short	(.L_27 - .L_26)
	.align		4
.L_26:
        /*0034*/ 	.word	index@(_ZN7cutlass13device_kernelINS_4conv6kernel13ConvUniversalINS1_16ConvProblemShapeILNS1_8OperatorE1ELi3EEENS1_10collective14CollectiveConvINS1_47MainloopSm100TmaUmmaWarpSpecializedImplicitGemmILS5_1ELi16ELi3ELi1ELi2EN4cute5tupleIJNSA_1CILi1EEESD_SD_EEEEENSB_IJNSC_ILi128EEENSC_ILi64EEENSB_IJNSC_ILi32EEEEEEEEENS_10bfloat16_tESL_NSA_8TiledMMAINSA_8MMA_AtomIJNSA_20SM100_MMA_F16BF16_SSISL_SL_fLi128ELi64ELNSA_4UMMA5MajorE0ELSQ_1ELNSP_7ScaleInE0ELSR_0EEEEEENSA_6LayoutISE_NSB_IJNSC_ILi0EEESV_SV_EEEEENSB_IJNSA_10UnderscoreESY_SY_EEEEENS7_6detail27Sm100ImplicitGemmTileTraitsINSA_20SM90_TMA_LOAD_IM2COLENSA_14ComposedLayoutINSA_7SwizzleILi2ELi4ELi3EEENSA_18smem_ptr_flag_bitsILi16EEENSU_INSB_IJNSC_ILi8EEESI_EEENSB_IJSI_SD_EEEEEEEvEENS12_INSA_13SM90_TMA_LOADENS14_INS15_ILi3ELi4ELi3EEES18_NSU_INSB_IJSH_S19_EEENSB_IJSD_SH_EEEEEEEvEEEENS_8epilogue10collective18CollectiveEpilogueINS1N_23Sm100TmaWarpSpecializedILi3ELi2ELi32ELb1ELb0EEEJSK_NSB_IJNSU_ISG_SD_EENSU_ISI_SD_EEEEESL_NSB_IJNSB_IJllllEEESD_SV_EEESL_S1W_NS1N_6fusion15FusionCallbacksIS1R_NS1X_17LinearCombinationISL_fSL_fLNS_15FloatRoundStyleE2EEESK_S1U_JEEENSA_5SM1004TMEM4LOAD26SM100_TMEM_LOAD_32dp32b32xES13_S1D_NSA_39AutoVectorizingCopyWithAssumedAlignmentILi128EEENSA_21SM90_TMA_STORE_IM2COLES1D_S28_S28_EEEvvEEEEvNT_6ParamsE)
        /*0038*/ 	.word	0x00000008


	//----- nvinfo : EIATTR_MIN_STACK_SIZE
	.align		4
.L_27:
        /*003c*/ 	.byte	0x04, 0x12
        /*003e*/ 	.short	(.L_29 - .L_28)
	.align		4
.L_28:
        /*0040*/ 	.word	index@(_ZN7cutlass13device_kernelINS_4conv6kernel13ConvUniversalINS1_16ConvProblemShapeILNS1_8OperatorE1ELi3EEENS1_10collective14CollectiveConvINS1_47MainloopSm100TmaUmmaWarpSpecializedImplicitGemmILS5_1ELi16ELi3ELi1ELi2EN4cute5tupleIJNSA_1CILi1EEESD_SD_EEEEENSB_IJNSC_ILi128EEENSC_ILi64EEENSB_IJNSC_ILi32EEEEEEEEENS_10bfloat16_tESL_NSA_8TiledMMAINSA_8MMA_AtomIJNSA_20SM100_MMA_F16BF16_SSISL_SL_fLi128ELi64ELNSA_4UMMA5MajorE0ELSQ_1ELNSP_7ScaleInE0ELSR_0EEEEEENSA_6LayoutISE_NSB_IJNSC_ILi0EEESV_SV_EEEEENSB_IJNSA_10UnderscoreESY_SY_EEEEENS7_6detail27Sm100ImplicitGemmTileTraitsINSA_20SM90_TMA_LOAD_IM2COLENSA_14ComposedLayoutINSA_7SwizzleILi2ELi4ELi3EEENSA_18smem_ptr_flag_bitsILi16EEENSU_INSB_IJNSC_ILi8EEESI_EEENSB_IJSI_SD_EEEEEEEvEENS12_INSA_13SM90_TMA_LOADENS14_INS15_ILi3ELi4ELi3EEES18_NSU_INSB_IJSH_S19_EEENSB_IJSD_SH_EEEEEEEvEEEENS_8epilogue10collective18CollectiveEpilogueINS1N_23Sm100TmaWarpSpecializedILi3ELi2ELi32ELb1ELb0EEEJSK_NSB_IJNSU_ISG_SD_EENSU_ISI_SD_EEEEESL_NSB_IJNSB_IJllllEEESD_SV_EEESL_S1W_NS1N_6fusion15FusionCallbacksIS1R_NS1X_17LinearCombinationISL_fSL_fLNS_15FloatRoundStyleE2EEESK_S1U_JEEENSA_5SM1004TMEM4LOAD26SM100_TMEM_LOAD_32dp32b32xES13_S1D_NSA_39AutoVectorizingCopyWithAssumedAlignmentILi128EEENSA_21SM90_TMA_STORE_IM2COLES1D_S28_S28_EEEvvEEEEvNT_6ParamsE)
        /*0044*/ 	.word	0x00000008
.L_29:


//--------------------- .nv.compat                --------------------------
	.section	.nv.compat,"",@"SHT_CUDA_COMPAT_INFO"
	.align	4
        /*0000*/ 	.byte	0x02, 0x09, 0x01, 0x00, 0x02, 0x02, 0x02, 0x00, 0x02, 0x05, 0x05, 0x00, 0x03, 0x07, 0x01, 0x01
        /*0010*/ 	.byte	0x02, 0x03, 0x01, 0x00, 0x02, 0x06, 0x01, 0x00, 0x04, 0x0b, 0x08, 0x00, 0x09, 0x00, 0x00, 0x00
        /*0020*/ 	.byte	0x00, 0x00, 0x00, 0x00


//--------------------- .nv.info._ZN7cutlass13device_kernelINS_4conv6kernel13ConvUniversalINS1_16ConvProblemShapeILNS1_8OperatorE1ELi3EEENS1_10collective14CollectiveConvINS1_47MainloopSm100TmaUmmaWarpSpecializedImplicitGemmILS5_1ELi16ELi3ELi1ELi2EN4cute5tupleIJNSA_1CILi1EEESD_SD_EEEEENSB_IJNSC_ILi128EEENSC_ILi64EEENSB_IJNSC_ILi32EEEEEEEEENS_10bfloat16_tESL_NSA_8TiledMMAINSA_8MMA_AtomIJNSA_20SM100_MMA_F16BF16_SSISL_SL_fLi128ELi64ELNSA_4UMMA5MajorE0ELSQ_1ELNSP_7ScaleInE0ELSR_0EEEEEENSA_6LayoutISE_NSB_IJNSC_ILi0EEESV_SV_EEEEENSB_IJNSA_10UnderscoreESY_SY_EEEEENS7_6detail27Sm100ImplicitGemmTileTraitsINSA_20SM90_TMA_LOAD_IM2COLENSA_14ComposedLayoutINSA_7SwizzleILi2ELi4ELi3EEENSA_18smem_ptr_flag_bitsILi16EEENSU_INSB_IJNSC_ILi8EEESI_EEENSB_IJSI_SD_EEEEEEEvEENS12_INSA_13SM90_TMA_LOADENS14_INS15_ILi3ELi4ELi3EEES18_NSU_INSB_IJSH_S19_EEENSB_IJSD_SH_EEEEEEEvEEEENS_8epilogue10collective18CollectiveEpilogueINS1N_23Sm100TmaWarpSpecializedILi3ELi2ELi32ELb1ELb0EEEJSK_NSB_IJNSU_ISG_SD_EENSU_ISI_SD_EEEEESL_NSB_IJNSB_IJllllEEESD_SV_EEESL_S1W_NS1N_6fusion15FusionCallbacksIS1R_NS1X_17LinearCombinationISL_fSL_fLNS_15FloatRoundStyleE2EEESK_S1U_JEEENSA_5SM1004TMEM4LOAD26SM100_TMEM_LOAD_32dp32b32xES13_S1D_NSA_39AutoVectorizingCopyWithAssumedAlignmentILi128EEENSA_21SM90_TMA_STORE_IM2COLES1D_S28_S28_EEEvvEEEEvNT_6ParamsE --------------------------
	.section	.nv.info._ZN7cutlass13device_kernelINS_4conv6kernel13ConvUniversalINS1_16ConvProblemShapeILNS1_8OperatorE1ELi3EEENS1_10collective14CollectiveConvINS1_47MainloopSm100TmaUmmaWarpSpecializedImplicitGemmILS5_1ELi16ELi3ELi1ELi2EN4cute5tupleIJNSA_1CILi1EEESD_SD_EEEEENSB_IJNSC_ILi128EEENSC_ILi64EEENSB_IJNSC_ILi32EEEEEEEEENS_10bfloat16_tESL_NSA_8TiledMMAINSA_8MMA_AtomIJNSA_20SM100_MMA_F16BF16_SSISL_SL_fLi128ELi64ELNSA_4UMMA5MajorE0ELSQ_1ELNSP_7ScaleInE0ELSR_0EEEEEENSA_6LayoutISE_NSB_IJNSC_ILi0EEESV_SV_EEEEENSB_IJNSA_10UnderscoreESY_SY_EEEEENS7_6detail27Sm100ImplicitGemmTileTraitsINSA_20SM90_TMA_LOAD_IM2COLENSA_14ComposedLayoutINSA_7SwizzleILi2ELi4ELi3EEENSA_18smem_ptr_flag_bitsILi16EEENSU_INSB_IJNSC_ILi8EEESI_EEENSB_IJSI_SD_EEEEEEEvEENS12_INSA_13SM90_TMA_LOADENS14_INS15_ILi3ELi4ELi3EEES18_NSU_INSB_IJSH_S19_EEENSB_IJSD_SH_EEEEEEEvEEEENS_8epilogue10collective18CollectiveEpilogueINS1N_23Sm100TmaWarpSpecializedILi3ELi2ELi32ELb1ELb0EEEJSK_NSB_IJNSU_ISG_SD_EENSU_ISI_SD_EEEEESL_NSB_IJNSB_IJllllEEESD_SV_EEESL_S1W_NS1N_6fusion15FusionCallbacksIS1R_NS1X_17LinearCombinationISL_fSL_fLNS_15FloatRoundStyleE2EEESK_S1U_JEEENSA_5SM1004TMEM4LOAD26SM100_TMEM_LOAD_32dp32b32xES13_S1D_NSA_39AutoVectorizingCopyWithAssumedAlignmentILi128EEENSA_21SM90_TMA_STORE_IM2COLES1D_S28_S28_EEEvvEEEEvNT_6ParamsE,"",@"SHT_CUDA_INFO"
	.sectionflags	@""
	.align	4


	//----- nvinfo : EIATTR_CUDA_API_VERSION
	.align		4
        /*0000*/ 	.byte	0x04, 0x37
        /*0002*/ 	.short	(.L_31 - .L_30)
.L_30:
        /*0004*/ 	.word	0x00000082


	//----- nvinfo : EIATTR_KPARAM_INFO
	.align		4
.L_31:
        /*0008*/ 	.byte	0x04, 0x17
        /*000a*/ 	.short	(.L_33 - .L_32)
.L_32:
        /*000c*/ 	.word	0x00000000
        /*0010*/ 	.short	0x0000
        /*0012*/ 	.short	0x0000
        /*0014*/ 	.byte	0x00, 0xf0, 0x01, 0x24


	//----- nvinfo : EIATTR_AT_ENTRY_FRAGMENTS
	.align		4
.L_33:
        /*0018*/ 	.byte	0x04, 0x4f
        /*001a*/ 	.short	(.L_35 - .L_34)


	//   ....[0]....
.L_34:
        /*001c*/ 	.word	0x00000006


	//----- nvinfo : EIATTR_RESERVED_SMEM_USED
	.align		4
.L_35:
        /*0020*/ 	.byte	0x01, 0x41
	.zero		2


	//----- nvinfo : EIATTR_SPARSE_MMA_MASK
	.align		4
        /*0024*/ 	.byte	0x03, 0x50
        /*0026*/ 	.short	0x0000


	//----- nvinfo : EIATTR_TCGEN05_1CTA_USED
	.align		4
        /*0028*/ 	.byte	0x01, 0x51
	.zero		2


	//----- nvinfo : EIATTR_MAXREG_COUNT
	.align		4
        /*002c*/ 	.byte	0x03, 0x1b
        /*002e*/ 	.short	0x00ff


	//----- nvinfo : EIATTR_NUM_BARRIERS
	.align		4
        /*0030*/ 	.byte	0x02, 0x4c
        /*0032*/ 	.byte	0x07
	.zero		1


	//----- nvinfo : EIATTR_EXTERNS
	.align		4
        /*0034*/ 	.byte	0x04, 0x0f
        /*0036*/ 	.short	(.L_37 - .L_36)


	//   ....[0]....
	.align		4
.L_36:
        /*0038*/ 	.word	index@(__assertfail)


	//----- nvinfo : EIATTR_MERCURY_ISA_VERSION
	.align		4
.L_37:
        /*003c*/ 	.byte	0x03, 0x5f
        /*003e*/ 	.short	0x0101


	//----- nvinfo : EIATTR_INT_WARP_WIDE_INSTR_OFFSETS
	.align		4
        /*0040*/ 	.byte	0x04, 0x31
        /*0042*/ 	.short	(.L_39 - .L_38)


	//   ....[0]....
.L_38:
        /*0044*/ 	.word	0x000043c0


	//   ....[1]....
        /*0048*/ 	.word	0x000043e0


	//   ....[2]....
        /*004c*/ 	.word	0x00004410


	//   ....[3]....
        /*0050*/ 	.word	0x00005110


	//   ....[4]....
        /*0054*/ 	.word	0x00005230


	//   ....[5]....
        /*0058*/ 	.word	0x000053e0


	//   ....[6]....
        /*005c*/ 	.word	0x00005440


	//----- nvinfo : EIATTR_COOP_GROUP_MASK_REGIDS
	.align		4
.L_39:
        /*0060*/ 	.byte	0x04, 0x29
        /*0062*/ 	.short	(.L_41 - .L_40)


	//   ....[0]....
.L_40:
        /*0064*/ 	.word	0xffffffff


	//   ....[1]....
        /*0068*/ 	.word	0xffffffff


	//   ....[2]....
        /*006c*/ 	.word	0xffffffff


	//   ....[3]....
        /*0070*/ 	.word	0xffffffff


	//   ....[4]....
        /*0074*/ 	.word	0xffffffff


	//   ....[5]....
        /*0078*/ 	.word	0xffffffff


	//   ....[6]....
        /*007c*/ 	.word	0xffffffff


	//   ....[7]....
        /*0080*/ 	.word	0xffffffff


	//   ....[8]....
        /*0084*/ 	.word	0xffffffff


	//   ....[9]....
        /*0088*/ 	.word	0xffffffff


	//   ....[10]....
        /*008c*/ 	.word	0xffffffff


	//   ....[11]....
        /*0090*/ 	.word	0xffffffff


	//----- nvinfo : EIATTR_COOP_GROUP_INSTR_OFFSETS
	.align		4
.L_41:
        /*0094*/ 	.byte	0x04, 0x28
        /*0096*/ 	.short	(.L_43 - .L_42)


	//   ....[0]....
.L_42:
        /*0098*/ 	.word	0x00000090


	//   ....[1]....
        /*009c*/ 	.word	0x00000520


	//   ....[2]....
        /*00a0*/ 	.word	0x00000840


	//   ....[3]....
        /*00a4*/ 	.word	0x000009c0


	//   ....[4]....
        /*00a8*/ 	.word	0x00000ac0


	//   ....[5]....
        /*00ac*/ 	.word	0x00000c10


	//   ....[6]....
        /*00b0*/ 	.word	0x00002430


	//   ....[7]....
        /*00b4*/ 	.word	0x00003810


	//   ....[8]....
        /*00b8*/ 	.word	0x00003a20


	//   ....[9]....
        /*00bc*/ 	.word	0x00003a50


	//   ....[10]....
        /*00c0*/ 	.word	0x000042a0


	//   ....[11]....
        /*00c4*/ 	.word	0x000044e0


	//----- nvinfo : EIATTR_VRC_CTA_INIT_COUNT
	.align		4
.L_43:
        /*00c8*/ 	.byte	0x02, 0x4a
        /*00ca*/ 	.byte	0x80
	.zero		1


	//----- nvinfo : EIATTR_SYSCALL_OFFSETS
	.align		4
        /*00cc*/ 	.byte	0x04, 0x46
        /*00ce*/ 	.short	(.L_45 - .L_44)


	//   ....[0]....
.L_44:
        /*00d0*/ 	.word	0x000061a0


	//   ....[1]....
        /*00d4*/ 	.word	0x00006290


	//   ....[2]....
        /*00d8*/ 	.word	0x00006c70


	//   ....[3]....
        /*00dc*/ 	.word	0x00007990


	//----- nvinfo : EIATTR_MBARRIER_INSTR_OFFSETS
	.align		4
.L_45:
        /*00e0*/ 	.byte	0x04, 0x39
        /*00e2*/ 	.short	(.L_47 - .L_46)


	//   ....[0]....
.L_46:
        /*00e4*/ 	.word	0x00000620
        /*00e8*/ 	.word	0x000000ff
        /*00ec*/ 	.word	0x00000000
        /*00f0*/ 	.short	0x0100
        /*00f2*/ 	.byte	0x04
	.zero		1


	//   ....[1]....
        /*00f4*/ 	.word	0x00000630
        /*00f8*/ 	.word	0x000000ff
        /*00fc*/ 	.word	0x00000080
        /*0100*/ 	.short	0x0100
        /*0102*/ 	.byte	0x04
	.zero		1


	//   ....[2]....
        /*0104*/ 	.word	0x00000640
        /*0108*/ 	.word	0x000000ff
        /*010c*/ 	.word	0x00000008
        /*0110*/ 	.short	0x0100
        /*0112*/ 	.byte	0x04
	.zero		1


	//   ....[3]....
        /*0114*/ 	.word	0x00000650
        /*0118*/ 	.word	0x000000ff
        /*011c*/ 	.word	0x00000088
        /*0120*/ 	.short	0x0100
        /*0122*/ 	.byte	0x04
	.zero		1


	//   ....[4]....
        /*0124*/ 	.word	0x00000660
        /*0128*/ 	.word	0x000000ff
        /*012c*/ 	.word	0x00000010
        /*0130*/ 	.short	0x0100
        /*0132*/ 	.byte	0x04
	.zero		1


	//   ....[5]....
        /*0134*/ 	.word	0x00000670
        /*0138*/ 	.word	0x000000ff
        /*013c*/ 	.word	0x00000090
        /*0140*/ 	.short	0x0100
        /*0142*/ 	.byte	0x04
	.zero		1


	//   ....[6]....
        /*0144*/ 	.word	0x00000680
        /*0148*/ 	.word	0x000000ff
        /*014c*/ 	.word	0x00000018
        /*0150*/ 	.short	0x0100
        /*0152*/ 	.byte	0x04
	.zero		1


	//   ....[7]....
        /*0154*/ 	.word	0x00000690
        /*0158*/ 	.word	0x000000ff
        /*015c*/ 	.word	0x00000098
        /*0160*/ 	.short	0x0100
        /*0162*/ 	.byte	0x04
	.zero		1


	//   ....[8]....
        /*0164*/ 	.word	0x000006a0
        /*0168*/ 	.word	0x000000ff
        /*016c*/ 	.word	0x00000020
        /*0170*/ 	.short	0x0100
        /*0172*/ 	.byte	0x04
	.zero		1


	//   ....[9]....
        /*0174*/ 	.word	0x000006b0
        /*0178*/ 	.word	0x000000ff
        /*017c*/ 	.word	0x000000a0
        /*0180*/ 	.short	0x0100
        /*0182*/ 	.byte	0x04
	.zero		1


	//   ....[10]....
        /*0184*/ 	.word	0x000006c0
        /*0188*/ 	.word	0x000000ff
        /*018c*/ 	.word	0x00000028
        /*0190*/ 	.short	0x0100
        /*0192*/ 	.byte	0x04
	.zero		1


	//   ....[11]....
        /*0194*/ 	.word	0x000006d0
        /*0198*/ 	.word	0x000000ff
        /*019c*/ 	.word	0x000000a8
        /*01a0*/ 	.short	0x0100
        /*01a2*/ 	.byte	0x04
	.zero		1


	//   ....[12]....
        /*01a4*/ 	.word	0x000006e0
        /*01a8*/ 	.word	0x000000ff
        /*01ac*/ 	.word	0x00000030
        /*01b0*/ 	.short	0x0100
        /*01b2*/ 	.byte	0x04
	.zero		1


	//   ....[13]....
        /*01b4*/ 	.word	0x000006f0
        /*01b8*/ 	.word	0x000000ff
        /*01bc*/ 	.word	0x000000b0
        /*01c0*/ 	.short	0x0100
        /*01c2*/ 	.byte	0x04
	.zero		1


	//   ....[14]....
        /*01c4*/ 	.word	0x00000700
        /*01c8*/ 	.word	0x000000ff
        /*01cc*/ 	.word	0x00000038
        /*01d0*/ 	.short	0x0100
        /*01d2*/ 	.byte	0x04
	.zero		1


	//   ....[15]....
        /*01d4*/ 	.word	0x00000710
        /*01d8*/ 	.word	0x000000ff
        /*01dc*/ 	.word	0x000000b8
        /*01e0*/ 	.short	0x0100
        /*01e2*/ 	.byte	0x04
	.zero		1


	//   ....[16]....
        /*01e4*/ 	.word	0x00000720
        /*01e8*/ 	.word	0x000000ff
        /*01ec*/ 	.word	0x00000040
        /*01f0*/ 	.short	0x0100
        /*01f2*/ 	.byte	0x04
	.zero		1


	//   ....[17]....
        /*01f4*/ 	.word	0x00000730
        /*01f8*/ 	.word	0x000000ff
        /*01fc*/ 	.word	0x000000c0
        /*0200*/ 	.short	0x0100
        /*0202*/ 	.byte	0x04
	.zero		1


	//   ....[18]....
        /*0204*/ 	.word	0x00000740
        /*0208*/ 	.word	0x000000ff
        /*020c*/ 	.word	0x00000048
        /*0210*/ 	.short	0x0100
        /*0212*/ 	.byte	0x04
	.zero		1


	//   ....[19]....
        /*0214*/ 	.word	0x00000750
        /*0218*/ 	.word	0x000000ff
        /*021c*/ 	.word	0x000000c8
        /*0220*/ 	.short	0x0100
        /*0222*/ 	.byte	0x04
	.zero		1


	//   ....[20]....
        /*0224*/ 	.word	0x00000760
        /*0228*/ 	.word	0x000000ff
        /*022c*/ 	.word	0x00000050
        /*0230*/ 	.short	0x0100
        /*0232*/ 	.byte	0x04
	.zero		1


	//   ....[21]....
        /*0234*/ 	.word	0x00000770
        /*0238*/ 	.word	0x000000ff
        /*023c*/ 	.word	0x000000d0
        /*0240*/ 	.short	0x0100
        /*0242*/ 	.byte	0x04
	.zero		1


	//   ....[22]....
        /*0244*/ 	.word	0x00000780
        /*0248*/ 	.word	0x000000ff
        /*024c*/ 	.word	0x00000058
        /*0250*/ 	.short	0x0100
        /*0252*/ 	.byte	0x04
	.zero		1


	//   ....[23]....
        /*0254*/ 	.word	0x00000790
        /*0258*/ 	.word	0x000000ff
        /*025c*/ 	.word	0x000000d8
        /*0260*/ 	.short	0x0100
        /*0262*/ 	.byte	0x04
	.zero		1


	//   ....[24]....
        /*0264*/ 	.word	0x000007a0
        /*0268*/ 	.word	0x000000ff
        /*026c*/ 	.word	0x00000060
        /*0270*/ 	.short	0x0100
        /*0272*/ 	.byte	0x04
	.zero		1


	//   ....[25]....
        /*0274*/ 	.word	0x000007b0
        /*0278*/ 	.word	0x000000ff
        /*027c*/ 	.word	0x000000e0
        /*0280*/ 	.short	0x0100
        /*0282*/ 	.byte	0x04
	.zero		1


	//   ....[26]....
        /*0284*/ 	.word	0x000007c0
        /*0288*/ 	.word	0x000000ff
        /*028c*/ 	.word	0x00000068
        /*0290*/ 	.short	0x0100
        /*0292*/ 	.byte	0x04
	.zero		1


	//   ....[27]....
        /*0294*/ 	.word	0x000007d0
        /*0298*/ 	.word	0x000000ff
        /*029c*/ 	.word	0x000000e8
        /*02a0*/ 	.short	0x0100
        /*02a2*/ 	.byte	0x04
	.zero		1


	//   ....[28]....
        /*02a4*/ 	.word	0x000007e0
        /*02a8*/ 	.word	0x000000ff
        /*02ac*/ 	.word	0x00000070
        /*02b0*/ 	.short	0x0100
        /*02b2*/ 	.byte	0x04
	.zero		1


	//   ....[29]....
        /*02b4*/ 	.word	0x000007f0
        /*02b8*/ 	.word	0x000000ff
        /*02bc*/ 	.word	0x000000f0
        /*02c0*/ 	.short	0x0100
        /*02c2*/ 	.byte	0x04
	.zero		1


	//   ....[30]....
        /*02c4*/ 	.word	0x00000800
        /*02c8*/ 	.word	0x000000ff
        /*02cc*/ 	.word	0x00000078
        /*02d0*/ 	.short	0x0100
        /*02d2*/ 	.byte	0x04
	.zero		1


	//   ....[31]....
        /*02d4*/ 	.word	0x00000810
        /*02d8*/ 	.word	0x000000ff
        /*02dc*/ 	.word	0x000000f8
        /*02e0*/ 	.short	0x0100
        /*02e2*/ 	.byte	0x04
	.zero		1


	//   ....[32]....
        /*02e4*/ 	.word	0x00000950
        /*02e8*/ 	.word	0x000000ff
        /*02ec*/ 	.word	0x00000100
        /*02f0*/ 	.short	0x0100
        /*02f2*/ 	.byte	0x04
	.zero		1


	//   ....[33]....
        /*02f4*/ 	.word	0x00000960
        /*02f8*/ 	.word	0x000000ff
        /*02fc*/ 	.word	0x00000118
        /*0300*/ 	.short	0x0100
        /*0302*/ 	.byte	0x04
	.zero		1


	//   ....[34]....
        /*0304*/ 	.word	0x00000970
        /*0308*/ 	.word	0x000000ff
        /*030c*/ 	.word	0x00000108
        /*0310*/ 	.short	0x0100
        /*0312*/ 	.byte	0x04
	.zero		1


	//   ....[35]....
        /*0314*/ 	.word	0x00000980
        /*0318*/ 	.word	0x000000ff
        /*031c*/ 	.word	0x00000120
        /*0320*/ 	.short	0x0100
        /*0322*/ 	.byte	0x04
	.zero		1


	//   ....[36]....
        /*0324*/ 	.word	0x00000990
        /*0328*/ 	.word	0x000000ff
        /*032c*/ 	.word	0x00000110
        /*0330*/ 	.short	0x0100
        /*0332*/ 	.byte	0x04
	.zero		1


	//   ....[37]....
        /*0334*/ 	.word	0x000009a0
        /*0338*/ 	.word	0x000000ff
        /*033c*/ 	.word	0x00000128
        /*0340*/ 	.short	0x0100
        /*0342*/ 	.byte	0x04
	.zero		1


	//   ....[38]....
        /*0344*/ 	.word	0x00000a90
        /*0348*/ 	.word	0x000000ff
        /*034c*/ 	.word	0x00000130
        /*0350*/ 	.short	0x0100
        /*0352*/ 	.byte	0x06
	.zero		1


	//   ....[39]....
        /*0354*/ 	.word	0x00000aa0
        /*0358*/ 	.word	0x000000ff
        /*035c*/ 	.word	0x00000138
        /*0360*/ 	.short	0x0100
        /*0362*/ 	.byte	0x06
	.zero		1


	//   ....[40]....
        /*0364*/ 	.word	0x00000be0
        /*0368*/ 	.word	0x000000ff
        /*036c*/ 	.word	0x00000140
        /*0370*/ 	.short	0x0100
        /*0372*/ 	.byte	0x06
	.zero		1


	//   ....[41]....
        /*0374*/ 	.word	0x00000bf0
        /*0378*/ 	.word	0x000000ff
        /*037c*/ 	.word	0x00000148
        /*0380*/ 	.short	0x0100
        /*0382*/ 	.byte	0x06
	.zero		1


	//   ....[42]....
        /*0384*/ 	.word	0x00000d40
        /*0388*/ 	.word	0x000000ff
        /*038c*/ 	.word	0x00000150
        /*0390*/ 	.short	0x0100
        /*0392*/ 	.byte	0x04
	.zero		1


	//   ....[43]....
        /*0394*/ 	.word	0x00000d50
        /*0398*/ 	.word	0x000000ff
        /*039c*/ 	.word	0x00000160
        /*03a0*/ 	.short	0x0100
        /*03a2*/ 	.byte	0x04
	.zero		1


	//   ....[44]....
        /*03a4*/ 	.word	0x00000d60
        /*03a8*/ 	.word	0x000000ff
        /*03ac*/ 	.word	0x00000158
        /*03b0*/ 	.short	0x0100
        /*03b2*/ 	.byte	0x04
	.zero		1


	//   ....[45]....
        /*03b4*/ 	.word	0x00000d70
        /*03b8*/ 	.word	0x000000ff
        /*03bc*/ 	.word	0x00000168
        /*03c0*/ 	.short	0x0100
        /*03c2*/ 	.byte	0x04
	.zero		1


	//   ....[46]....
        /*03c4*/ 	.word	0x000016f0
        /*03c8*/ 	.word	0x000000ff
        /*03cc*/ 	.word	0x00000080
        /*03d0*/ 	.short	0x010a
        /*03d2*/ 	.byte	0x04
	.zero		1


	//   ....[47]....
        /*03d4*/ 	.word	0x00001a00
        /*03d8*/ 	.word	0x000000ff
        /*03dc*/ 	.word	0x00000080
        /*03e0*/ 	.short	0x010a
        /*03e2*/ 	.byte	0x09
	.zero		1


	//   ....[48]....
        /*03e4*/ 	.word	0x00001b70
        /*03e8*/ 	.word	0x000000ff
        /*03ec*/ 	.word	0x00000080
        /*03f0*/ 	.short	0x010a
        /*03f2*/ 	.byte	0x08
	.zero		1


	//   ....[49]....
        /*03f4*/ 	.word	0x00001d90
        /*03f8*/ 	.word	0x000000ff
        /*03fc*/ 	.word	0x00000138
        /*0400*/ 	.short	0x0101
        /*0402*/ 	.byte	0x1e
	.zero		1


	//   ....[50]....
        /*0404*/ 	.word	0x00001dc0
        /*0408*/ 	.word	0x000000ff
        /*040c*/ 	.word	0x00000080
        /*0410*/ 	.short	0x010a
        /*0412*/ 	.byte	0x04
	.zero		1


	//   ....[51]....
        /*0414*/ 	.word	0x000020a0
        /*0418*/ 	.word	0x000000ff
        /*041c*/ 	.word	0x00000080
        /*0420*/ 	.short	0x010a
        /*0422*/ 	.byte	0x09
	.zero		1


	//   ....[52]....
        /*0424*/ 	.word	0x00002210
        /*0428*/ 	.word	0x000000ff
        /*042c*/ 	.word	0x00000080
        /*0430*/ 	.short	0x010a
        /*0432*/ 	.byte	0x08
	.zero		1


	//   ....[53]....
        /*0434*/ 	.word	0x00002440
        /*0438*/ 	.word	0x000000ff
        /*043c*/ 	.word	0x00000140
        /*0440*/ 	.short	0x010a
        /*0442*/ 	.byte	0x1e
	.zero		1


	//   ....[54]....
        /*0444*/ 	.word	0x00002500
        /*0448*/ 	.word	0x000000ff
        /*044c*/ 	.word	0x00000000
        /*0450*/ 	.short	0x0101
        /*0452*/ 	.byte	0x04
	.zero		1


	//   ....[55]....
        /*0454*/ 	.word	0x00002b00
        /*0458*/ 	.word	0x000000ff
        /*045c*/ 	.word	0x00000000
        /*0460*/ 	.short	0x010a
        /*0462*/ 	.byte	0x04
	.zero		1


	//   ....[56]....
        /*0464*/ 	.word	0x00002ba0
        /*0468*/ 	.word	0x000000ff
        /*046c*/ 	.word	0x00000000
        /*0470*/ 	.short	0x010a
        /*0472*/ 	.byte	0x05
	.zero		1


	//   ....[57]....
        /*0474*/ 	.word	0x00002c40
        /*0478*/ 	.word	0x000000ff
        /*047c*/ 	.word	0x00000000
        /*0480*/ 	.short	0x010a
        /*0482*/ 	.byte	0x05
	.zero		1


	//   ....[58]....
        /*0484*/ 	.word	0x00002ce0
        /*0488*/ 	.word	0x000000ff
        /*048c*/ 	.word	0x00000000
        /*0490*/ 	.short	0x010a
        /*0492*/ 	.byte	0x05
	.zero		1


	//   ....[59]....
        /*0494*/ 	.word	0x00002d80
        /*0498*/ 	.word	0x000000ff
        /*049c*/ 	.word	0x00000000
        /*04a0*/ 	.short	0x010a
        /*04a2*/ 	.byte	0x05
	.zero		1


	//   ....[60]....
        /*04a4*/ 	.word	0x00002e20
        /*04a8*/ 	.word	0x000000ff
        /*04ac*/ 	.word	0x00000000
        /*04b0*/ 	.short	0x010a
        /*04b2*/ 	.byte	0x05
	.zero		1


	//   ....[61]....
        /*04b4*/ 	.word	0x00002ec0
        /*04b8*/ 	.word	0x000000ff
        /*04bc*/ 	.word	0x00000000
        /*04c0*/ 	.short	0x010a
        /*04c2*/ 	.byte	0x05
	.zero		1


	//   ....[62]....
        /*04c4*/ 	.word	0x00002f60
        /*04c8*/ 	.word	0x000000ff
        /*04cc*/ 	.word	0x00000000
        /*04d0*/ 	.short	0x010a
        /*04d2*/ 	.byte	0x05
	.zero		1


	//   ....[63]....
        /*04d4*/ 	.word	0x00003000
        /*04d8*/ 	.word	0x000000ff
        /*04dc*/ 	.word	0x00000000
        /*04e0*/ 	.short	0x010a
        /*04e2*/ 	.byte	0x05
	.zero		1


	//   ....[64]....
        /*04e4*/ 	.word	0x000030a0
        /*04e8*/ 	.word	0x000000ff
        /*04ec*/ 	.word	0x00000000
        /*04f0*/ 	.short	0x010a
        /*04f2*/ 	.byte	0x05
	.zero		1


	//   ....[65]....
        /*04f4*/ 	.word	0x00003140
        /*04f8*/ 	.word	0x000000ff
        /*04fc*/ 	.word	0x00000000
        /*0500*/ 	.short	0x010a
        /*0502*/ 	.byte	0x05
	.zero		1


	//   ....[66]....
        /*0504*/ 	.word	0x000031e0
        /*0508*/ 	.word	0x000000ff
        /*050c*/ 	.word	0x00000000
        /*0510*/ 	.short	0x010a
        /*0512*/ 	.byte	0x05
	.zero		1


	//   ....[67]....
        /*0514*/ 	.word	0x00003280
        /*0518*/ 	.word	0x000000ff
        /*051c*/ 	.word	0x00000000
        /*0520*/ 	.short	0x010a
        /*0522*/ 	.byte	0x05
	.zero		1


	//   ....[68]....
        /*0524*/ 	.word	0x00003320
        /*0528*/ 	.word	0x000000ff
        /*052c*/ 	.word	0x00000000
        /*0530*/ 	.short	0x010a
        /*0532*/ 	.byte	0x05
	.zero		1


	//   ....[69]....
        /*0534*/ 	.word	0x000033c0
        /*0538*/ 	.word	0x000000ff
        /*053c*/ 	.word	0x00000000
        /*0540*/ 	.short	0x010a
        /*0542*/ 	.byte	0x05
	.zero		1


	//   ....[70]....
        /*0544*/ 	.word	0x00003470
        /*0548*/ 	.word	0x00000000
        /*054c*/ 	.word	0x00000000
        /*0550*/ 	.short	0x010a
        /*0552*/ 	.byte	0xff
	.zero		1


	//   ....[71]....
        /*0554*/ 	.word	0x000035c0
        /*0558*/ 	.word	0x000000ff
        /*055c*/ 	.word	0x00000148
        /*0560*/ 	.short	0x010a
        /*0562*/ 	.byte	0x04
	.zero		1


	//   ....[72]....
        /*0564*/ 	.word	0x00003660
        /*0568*/ 	.word	0x000000ff
        /*056c*/ 	.word	0x00000140
        /*0570*/ 	.short	0x010a
        /*0572*/ 	.byte	0x04
	.zero		1


	//   ....[73]....
        /*0574*/ 	.word	0x00003700
        /*0578*/ 	.word	0x000000ff
        /*057c*/ 	.word	0x00000000
        /*0580*/ 	.short	0x0101
        /*0582*/ 	.byte	0x05
	.zero		1


	//   ....[74]....
        /*0584*/ 	.word	0x00003740
        /*0588*/ 	.word	0x000000ff
        /*058c*/ 	.word	0x00000148
        /*0590*/ 	.short	0x0106
        /*0592*/ 	.byte	0x04
	.zero		1


	//   ....[75]....
        /*0594*/ 	.word	0x00003780
        /*0598*/ 	.word	0x00000000
        /*059c*/ 	.word	0x00000148
        /*05a0*/ 	.short	0x010a
        /*05a2*/ 	.byte	0xff
	.zero		1


	//   ....[76]....
        /*05a4*/ 	.word	0x00003ca0
        /*05a8*/ 	.word	0x000000ff
        /*05ac*/ 	.word	0x00000140
        /*05b0*/ 	.short	0x010a
        /*05b2*/ 	.byte	0x12
	.zero		1


	//   ....[77]....
        /*05b4*/ 	.word	0x00003d50
        /*05b8*/ 	.word	0x000000ff
        /*05bc*/ 	.word	0x00000000
        /*05c0*/ 	.short	0x0101
        /*05c2*/ 	.byte	0x1c
	.zero		1


	//   ....[78]....
        /*05c4*/ 	.word	0x00003d60
        /*05c8*/ 	.word	0x000000ff
        /*05cc*/ 	.word	0x00000160
        /*05d0*/ 	.short	0x010a
        /*05d2*/ 	.byte	0x16
	.zero		1


	//   ....[79]....
        /*05d4*/ 	.word	0x00003df0
        /*05d8*/ 	.word	0x000000ff
        /*05dc*/ 	.word	0x00000000
        /*05e0*/ 	.short	0x010a
        /*05e2*/ 	.byte	0x04
	.zero		1


	//   ....[80]....
        /*05e4*/ 	.word	0x00003e60
        /*05e8*/ 	.word	0x000000ff
        /*05ec*/ 	.word	0x00000000
        /*05f0*/ 	.short	0x010a
        /*05f2*/ 	.byte	0x10
	.zero		1


	//   ....[81]....
        /*05f4*/ 	.word	0x00003fa0
        /*05f8*/ 	.word	0x000000ff
        /*05fc*/ 	.word	0x00000000
        /*0600*/ 	.short	0x010a
        /*0602*/ 	.byte	0x04
	.zero		1


	//   ....[82]....
        /*0604*/ 	.word	0x000041f0
        /*0608*/ 	.word	0x000000ff
        /*060c*/ 	.word	0x00000000
        /*0610*/ 	.short	0x010a
        /*0612*/ 	.byte	0x04
	.zero		1


	//   ....[83]....
        /*0614*/ 	.word	0x00004280
        /*0618*/ 	.word	0x000000ff
        /*061c*/ 	.word	0x00000000
        /*0620*/ 	.short	0x010a
        /*0622*/ 	.byte	0x04
	.zero		1


	//   ....[84]....
        /*0624*/ 	.word	0x000047d0
        /*0628*/ 	.word	0x000000ff
        /*062c*/ 	.word	0x00000140
        /*0630*/ 	.short	0x010a
        /*0632*/ 	.byte	0x18
	.zero		1


	//   ....[85]....
        /*0634*/ 	.word	0x00004870
        /*0638*/ 	.word	0x000000ff
        /*063c*/ 	.word	0x00000000
        /*0640*/ 	.short	0x0101
        /*0642*/ 	.byte	0x24
	.zero		1


	//   ....[86]....
        /*0644*/ 	.word	0x00004da0
        /*0648*/ 	.word	0x000000ff
        /*064c*/ 	.word	0x00000138
        /*0650*/ 	.short	0x010a
        /*0652*/ 	.byte	0x18
	.zero		1


	//   ....[87]....
        /*0654*/ 	.word	0x00004f70
        /*0658*/ 	.word	0x000000ff
        /*065c*/ 	.word	0x00000118
        /*0660*/ 	.short	0x010a
        /*0662*/ 	.byte	0x07
	.zero		1


	//   ....[88]....
        /*0664*/ 	.word	0x000052c0
        /*0668*/ 	.word	0x000000ff
        /*066c*/ 	.word	0x00000100
        /*0670*/ 	.short	0x010b
        /*0672*/ 	.byte	0x07
	.zero		1


	//   ....[89]....
        /*0674*/ 	.word	0x000052d0
        /*0678*/ 	.word	0x000000ff
        /*067c*/ 	.word	0x00000000
        /*0680*/ 	.short	0x0101
        /*0682*/ 	.byte	0x06
	.zero		1


	//   ....[90]....
        /*0684*/ 	.word	0x000052e0
        /*0688*/ 	.word	0x000000ff
        /*068c*/ 	.word	0x00000118
        /*0690*/ 	.short	0x010a
        /*0692*/ 	.byte	0x04
	.zero		1


	//   ....[91]....
        /*0694*/ 	.word	0x00005500
        /*0698*/ 	.word	0x000000ff
        /*069c*/ 	.word	0x00000100
        /*06a0*/ 	.short	0x010b
        /*06a2*/ 	.byte	0x04
	.zero		1


	//   ....[92]....
        /*06a4*/ 	.word	0x00005510
        /*06a8*/ 	.word	0x000000ff
        /*06ac*/ 	.word	0x00000000
        /*06b0*/ 	.short	0x0101
        /*06b2*/ 	.byte	0x05
	.zero		1


	//   ....[93]....
        /*06b4*/ 	.word	0x00005560
        /*06b8*/ 	.word	0x000000ff
        /*06bc*/ 	.word	0x00000000
        /*06c0*/ 	.short	0x010a
        /*06c2*/ 	.byte	0x04
	.zero		1


	//   ....[94]....
        /*06c4*/ 	.word	0x00005630
        /*06c8*/ 	.word	0x00000002
        /*06cc*/ 	.word	0x00000000
        /*06d0*/ 	.short	0x010a
        /*06d2*/ 	.byte	0xff
	.zero		1


	//   ....[95]....
        /*06d4*/ 	.word	0x000056a0
        /*06d8*/ 	.word	0x00000004
        /*06dc*/ 	.word	0x00000000
        /*06e0*/ 	.short	0x010a
        /*06e2*/ 	.byte	0xff
	.zero		1


	//   ....[96]....
        /*06e4*/ 	.word	0x00005a50
        /*06e8*/ 	.word	0x000000ff
        /*06ec*/ 	.word	0x00000140
        /*06f0*/ 	.short	0x010a
        /*06f2*/ 	.byte	0x31
	.zero		1


	//   ....[97]....
        /*06f4*/ 	.word	0x00005b20
        /*06f8*/ 	.word	0x000000ff
        /*06fc*/ 	.word	0x00000000
        /*0700*/ 	.short	0x0101
        /*0702*/ 	.byte	0x04
	.zero		1


	//   ....[98]....
        /*0704*/ 	.word	0x00006700
        /*0708*/ 	.word	0x00000000
        /*070c*/ 	.word	0x00000100
        /*0710*/ 	.short	0x010a
        /*0712*/ 	.byte	0xff
	.zero		1


	//   ....[99]....
        /*0714*/ 	.word	0x000067f0
        /*0718*/ 	.word	0x00000066
        /*071c*/ 	.word	0x00000150
        /*0720*/ 	.short	0x010a
        /*0722*/ 	.byte	0xff
	.zero		1


	//   ....[100]....
        /*0724*/ 	.word	0x00006a20
        /*0728*/ 	.word	0x00000000
        /*072c*/ 	.word	0x00000100
        /*0730*/ 	.short	0x010a
        /*0732*/ 	.byte	0xff
	.zero		1


	//   ....[101]....
        /*0734*/ 	.word	0x00006b50
        /*0738*/ 	.word	0x00000066
        /*073c*/ 	.word	0x00000150
        /*0740*/ 	.short	0x010a
        /*0742*/ 	.byte	0xff
	.zero		1


	//   ....[102]....
        /*0744*/ 	.word	0x000076d0
        /*0748*/ 	.word	0x00000000
        /*074c*/ 	.word	0x00000000
        /*0750*/ 	.short	0x0101
        /*0752*/ 	.byte	0xff
	.zero		1


	//   ....[103]....
        /*0754*/ 	.word	0x000076e0
        /*0758*/ 	.word	0x00000003
        /*075c*/ 	.word	0x00000100
        /*0760*/ 	.short	0x010a
        /*0762*/ 	.byte	0xff
	.zero		1


	//   ....[104]....
        /*0764*/ 	.word	0x000077b0
        /*0768*/ 	.word	0x00000003
        /*076c*/ 	.word	0x00000100
        /*0770*/ 	.short	0x010a
        /*0772*/ 	.byte	0xff
	.zero		1


	//   ....[105]....
        /*0774*/ 	.word	0x00007ca0
        /*0778*/ 	.word	0x000000ff
        /*077c*/ 	.word	0x00000000
        /*0780*/ 	.short	0x0101
        /*0782*/ 	.byte	0x05
	.zero		1


	//   ....[106]....
        /*0784*/ 	.word	0x000084d0
        /*0788*/ 	.word	0x00000002
        /*078c*/ 	.word	0x00000000
        /*0790*/ 	.short	0x0101
        /*0792*/ 	.byte	0xff
	.zero		1


	//   ....[107]....
        /*0794*/ 	.word	0x00008740
        /*0798*/ 	.word	0x000000ff
        /*079c*/ 	.word	0x00000000
        /*07a0*/ 	.short	0x0101
        /*07a2*/ 	.byte	0x04
	.zero		1


	//   ....[108]....
        /*07a4*/ 	.word	0x00008770
        /*07a8*/ 	.word	0x00000000
        /*07ac*/ 	.word	0x00000080
        /*07b0*/ 	.short	0x010a
        /*07b2*/ 	.byte	0xff
	.zero		1


	//   ....[109]....
        /*07b4*/ 	.word	0x000087d0
        /*07b8*/ 	.word	0x00000000
        /*07bc*/ 	.word	0x00000080
        /*07c0*/ 	.short	0x010a
        /*07c2*/ 	.byte	0xff
	.zero		1


	//   ....[110]....
        /*07c4*/ 	.word	0x00008830
        /*07c8*/ 	.word	0x00000000
        /*07cc*/ 	.word	0x00000140
        /*07d0*/ 	.short	0x010a
        /*07d2*/ 	.byte	0xff
	.zero		1


	//   ....[111]....
        /*07d4*/ 	.word	0x00008890
        /*07d8*/ 	.word	0x00000000
        /*07dc*/ 	.word	0x00000000
        /*07e0*/ 	.short	0x010a
        /*07e2*/ 	.byte	0xff
	.zero		1


	//   ....[112]....
        /*07e4*/ 	.word	0x000088f0
        /*07e8*/ 	.word	0x00000000
        /*07ec*/ 	.word	0x00000000
        /*07f0*/ 	.short	0x010a
        /*07f2*/ 	.byte	0xff
	.zero		1


	//   ....[113]....
        /*07f4*/ 	.word	0x00008950
        /*07f8*/ 	.word	0x00000000
        /*07fc*/ 	.word	0x00000000
        /*0800*/ 	.short	0x010a
        /*0802*/ 	.byte	0xff
	.zero		1


	//   ....[114]....
        /*0804*/ 	.word	0x000089b0
        /*0808*/ 	.word	0x00000000
        /*080c*/ 	.word	0x00000000
        /*0810*/ 	.short	0x010a
        /*0812*/ 	.byte	0xff
	.zero		1


	//   ....[115]....
        /*0814*/ 	.word	0x00008a10
        /*0818*/ 	.word	0x00000000
        /*081c*/ 	.word	0x00000000
        /*0820*/ 	.short	0x010a
        /*0822*/ 	.byte	0xff
	.zero		1


	//   ....[116]....
        /*0824*/ 	.word	0x00008a70
        /*0828*/ 	.word	0x00000000
        /*082c*/ 	.word	0x00000000
        /*0830*/ 	.short	0x010a
        /*0832*/ 	.byte	0xff
	.zero		1


	//   ....[117]....
        /*0834*/ 	.word	0x00008ad0
        /*0838*/ 	.word	0x00000000
        /*083c*/ 	.word	0x00000000
        /*0840*/ 	.short	0x010a
        /*0842*/ 	.byte	0xff
	.zero		1


	//   ....[118]....
        /*0844*/ 	.word	0x00008b30
        /*0848*/ 	.word	0x00000000
        /*084c*/ 	.word	0x00000000
        /*0850*/ 	.short	0x010a
        /*0852*/ 	.byte	0xff
	.zero		1


	//   ....[119]....
        /*0854*/ 	.word	0x00008b90
        /*0858*/ 	.word	0x00000000
        /*085c*/ 	.word	0x00000000
        /*0860*/ 	.short	0x010a
        /*0862*/ 	.byte	0xff
	.zero		1


	//   ....[120]....
        /*0864*/ 	.word	0x00008bf0
        /*0868*/ 	.word	0x00000000
        /*086c*/ 	.word	0x00000000
        /*0870*/ 	.short	0x010a
        /*0872*/ 	.byte	0xff
	.zero		1


	//   ....[121]....
        /*0874*/ 	.word	0x00008c50
        /*0878*/ 	.word	0x00000000
        /*087c*/ 	.word	0x00000000
        /*0880*/ 	.short	0x010a
        /*0882*/ 	.byte	0xff
	.zero		1


	//   ....[122]....
        /*0884*/ 	.word	0x00008cb0
        /*0888*/ 	.word	0x00000000
        /*088c*/ 	.word	0x00000000
        /*0890*/ 	.short	0x010a
        /*0892*/ 	.byte	0xff
	.zero		1


	//   ....[123]....
        /*0894*/ 	.word	0x00008d10
        /*0898*/ 	.word	0x00000000
        /*089c*/ 	.word	0x00000000
        /*08a0*/ 	.short	0x010a
        /*08a2*/ 	.byte	0xff
	.zero		1


	//   ....[124]....
        /*08a4*/ 	.word	0x00008d70
        /*08a8*/ 	.word	0x00000000
        /*08ac*/ 	.word	0x00000000
        /*08b0*/ 	.short	0x010a
        /*08b2*/ 	.byte	0xff
	.zero		1


	//   ....[125]....
        /*08b4*/ 	.word	0x00008dd0
        /*08b8*/ 	.word	0x00000000
        /*08bc*/ 	.word	0x00000000
        /*08c0*/ 	.short	0x010a
        /*08c2*/ 	.byte	0xff
	.zero		1


	//   ....[126]....
        /*08c4*/ 	.word	0x00008e30
        /*08c8*/ 	.word	0x00000004
        /*08cc*/ 	.word	0x00000148
        /*08d0*/ 	.short	0x010a
        /*08d2*/ 	.byte	0xff
	.zero		1


	//   ....[127]....
        /*08d4*/ 	.word	0x00008e90
        /*08d8*/ 	.word	0x00000004
        /*08dc*/ 	.word	0x00000140
        /*08e0*/ 	.short	0x010a
        /*08e2*/ 	.byte	0xff
	.zero		1


	//   ....[128]....
        /*08e4*/ 	.word	0x00008ef0
        /*08e8*/ 	.word	0x00000000
        /*08ec*/ 	.word	0x00000140
        /*08f0*/ 	.short	0x010a
        /*08f2*/ 	.byte	0xff
	.zero		1


	//   ....[129]....
        /*08f4*/ 	.word	0x00008f50
        /*08f8*/ 	.word	0x00000005
        /*08fc*/ 	.word	0x00000160
        /*0900*/ 	.short	0x010a
        /*0902*/ 	.byte	0xff
	.zero		1


	//   ....[130]....
        /*0904*/ 	.word	0x00008fb0
        /*0908*/ 	.word	0x00000000
        /*090c*/ 	.word	0x00000000
        /*0910*/ 	.short	0x010a
        /*0912*/ 	.byte	0xff
	.zero		1


	//   ....[131]....
        /*0914*/ 	.word	0x00009010
        /*0918*/ 	.word	0x00000000
        /*091c*/ 	.word	0x00000000
        /*0920*/ 	.short	0x010a
        /*0922*/ 	.byte	0xff
	.zero		1


	//   ....[132]....
        /*0924*/ 	.word	0x00009070
        /*0928*/ 	.word	0x00000000
        /*092c*/ 	.word	0x00000000
        /*0930*/ 	.short	0x010a
        /*0932*/ 	.byte	0xff
	.zero		1


	//   ....[133]....
        /*0934*/ 	.word	0x000090d0
        /*0938*/ 	.word	0x00000000
        /*093c*/ 	.word	0x00000140
        /*0940*/ 	.short	0x010a
        /*0942*/ 	.byte	0xff
	.zero		1


	//   ....[134]....
        /*0944*/ 	.word	0x00009130
        /*0948*/ 	.word	0x00000000
        /*094c*/ 	.word	0x00000138
        /*0950*/ 	.short	0x010a
        /*0952*/ 	.byte	0xff
	.zero		1


	//   ....[135]....
        /*0954*/ 	.word	0x00009190
        /*0958*/ 	.word	0x00000008
        /*095c*/ 	.word	0x00000118
        /*0960*/ 	.short	0x010a
        /*0962*/ 	.byte	0xff
	.zero		1


	//   ....[136]....
        /*0964*/ 	.word	0x000091f0
        /*0968*/ 	.word	0x00000005
        /*096c*/ 	.word	0x00000118
        /*0970*/ 	.short	0x010a
        /*0972*/ 	.byte	0xff
	.zero		1


	//   ....[137]....
        /*0974*/ 	.word	0x00009250
        /*0978*/ 	.word	0x00000000
        /*097c*/ 	.word	0x00000000
        /*0980*/ 	.short	0x010a
        /*0982*/ 	.byte	0xff
	.zero		1


	//   ....[138]....
        /*0984*/ 	.word	0x000092a0
        /*0988*/ 	.word	0x00000002
        /*098c*/ 	.word	0x00000000
        /*0990*/ 	.short	0x010a
        /*0992*/ 	.byte	0xff
	.zero		1


	//   ....[139]....
        /*0994*/ 	.word	0x00009300
        /*0998*/ 	.word	0x00000000
        /*099c*/ 	.word	0x00000140
        /*09a0*/ 	.short	0x010a
        /*09a2*/ 	.byte	0xff
	.zero		1


	//   ....[140]....
        /*09a4*/ 	.word	0x00009350
        /*09a8*/ 	.word	0x00000000
        /*09ac*/ 	.word	0x00000100
        /*09b0*/ 	.short	0x010a
        /*09b2*/ 	.byte	0xff
	.zero		1


	//   ....[141]....
        /*09b4*/ 	.word	0x000093a0
        /*09b8*/ 	.word	0x00000066
        /*09bc*/ 	.word	0x00000150
        /*09c0*/ 	.short	0x010a
        /*09c2*/ 	.byte	0xff
	.zero		1


	//   ....[142]....
        /*09c4*/ 	.word	0x000093f0
        /*09c8*/ 	.word	0x00000003
        /*09cc*/ 	.word	0x00000100
        /*09d0*/ 	.short	0x010a
        /*09d2*/ 	.byte	0xff
	.zero		1


	//----- nvinfo : EIATTR_NUM_MBARRIERS
	.align		4
.L_47:
        /*09d4*/ 	.byte	0x03, 0x38
        /*09d6*/ 	.short	0x002e


	//----- nvinfo : EIATTR_EXIT_INSTR_OFFSETS
	.align		4
        /*09d8*/ 	.byte	0x04, 0x1c
        /*09da*/ 	.short	(.L_49 - .L_48)


	//   ....[0]....
.L_48:
        /*09dc*/ 	.word	0x000034a0


	//   ....[1]....
        /*09e0*/ 	.word	0x00003750


	//   ....[2]....
        /*09e4*/ 	.word	0x000037b0


	//   ....[3]....
        /*09e8*/ 	.word	0x000044f0


	//   ....[4]....
        /*09ec*/ 	.word	0x000056d0


	//   ....[5]....
        /*09f0*/ 	.word	0x00005710


	//   ....[6]....
        /*09f4*/ 	.word	0x00008620


	//   ....[7]....
        /*09f8*/ 	.word	0x000086a0


	//   ....[8]....
        /*09fc*/ 	.word	0x000086d0


	//   ....[9]....
        /*0a00*/ 	.word	0x00008750


	//----- nvinfo : EIATTR_MAX_THREADS
	.align		4
.L_49:
        /*0a04*/ 	.byte	0x04, 0x05
        /*0a06*/ 	.short	(.L_51 - .L_50)
.L_50:
        /*0a08*/ 	.word	0x00000100
        /*0a0c*/ 	.word	0x00000001
        /*0a10*/ 	.word	0x00000001


	//----- nvinfo : EIATTR_CRS_STACK_SIZE
	.align		4
.L_51:
        /*0a14*/ 	.byte	0x04, 0x1e
        /*0a16*/ 	.short	(.L_53 - .L_52)
.L_52:
        /*0a18*/ 	.word	0x00000000


	//----- nvinfo : EIATTR_CBANK_PARAM_SIZE
	.align		4
.L_53:
        /*0a1c*/ 	.byte	0x03, 0x19
        /*0a1e*/ 	.short	0x0900


	//----- nvinfo : EIATTR_PARAM_CBANK
	.align		4
        /*0a20*/ 	.byte	0x04, 0x0a
        /*0a22*/ 	.short	(.L_55 - .L_54)
	.align		4
.L_54:
        /*0a24*/ 	.word	index@(.nv.constant0._ZN7cutlass13device_kernelINS_4conv6kernel13ConvUniversalINS1_16ConvProblemShapeILNS1_8OperatorE1ELi3EEENS1_10collective14CollectiveConvINS1_47MainloopSm100TmaUmmaWarpSpecializedImplicitGemmILS5_1ELi16ELi3ELi1ELi2EN4cute5tupleIJNSA_1CILi1EEESD_SD_EEEEENSB_IJNSC_ILi128EEENSC_ILi64EEENSB_IJNSC_ILi32EEEEEEEEENS_10bfloat16_tESL_NSA_8TiledMMAINSA_8MMA_AtomIJNSA_20SM100_MMA_F16BF16_SSISL_SL_fLi128ELi64ELNSA_4UMMA5MajorE0ELSQ_1ELNSP_7ScaleInE0ELSR_0EEEEEENSA_6LayoutISE_NSB_IJNSC_ILi0EEESV_SV_EEEEENSB_IJNSA_10UnderscoreESY_SY_EEEEENS7_6detail27Sm100ImplicitGemmTileTraitsINSA_20SM90_TMA_LOAD_IM2COLENSA_14ComposedLayoutINSA_7SwizzleILi2ELi4ELi3EEENSA_18smem_ptr_flag_bitsILi16EEENSU_INSB_IJNSC_ILi8EEESI_EEENSB_IJSI_SD_EEEEEEEvEENS12_INSA_13SM90_TMA_LOADENS14_INS15_ILi3ELi4ELi3EEES18_NSU_INSB_IJSH_S19_EEENSB_IJSD_SH_EEEEEEEvEEEENS_8epilogue10collective18CollectiveEpilogueINS1N_23Sm100TmaWarpSpecializedILi3ELi2ELi32ELb1ELb0EEEJSK_NSB_IJNSU_ISG_SD_EENSU_ISI_SD_EEEEESL_NSB_IJNSB_IJllllEEESD_SV_EEESL_S1W_NS1N_6fusion15FusionCallbacksIS1R_NS1X_17LinearCombinationISL_fSL_fLNS_15FloatRoundStyleE2EEESK_S1U_JEEENSA_5SM1004TMEM4LOAD26SM100_TMEM_LOAD_32dp32b32xES13_S1D_NSA_39AutoVectorizingCopyWithAssumedAlignmentILi128EEENSA_21SM90_TMA_STORE_IM2COLES1D_S28_S28_EEEvvEEEEvNT_6ParamsE)
        /*0a28*/ 	.short	0x0380
        /*0a2a*/ 	.short	0x0900


	//----- nvinfo : EIATTR_SW_WAR
	.align		4
.L_55:
        /*0a2c*/ 	.byte	0x04, 0x36
        /*0a2e*/ 	.short	(.L_57 - .L_56)
.L_56:
        /*0a30*/ 	.word	0x00000008
.L_57:


//--------------------- .nv.callgraph             --------------------------
	.section	.nv.callgraph,"",@"SHT_CUDA_CALLGRAPH"
	.align	4
	.sectionentsize	8
	.align		4
        /*0000*/ 	.word	0x00000000
	.align		4
        /*0004*/ 	.word	0xffffffff
	.align		4
        /*0008*/ 	.word	index@(_ZN7cutlass13device_kernelINS_4conv6kernel13ConvUniversalINS1_16ConvProblemShapeILNS1_8OperatorE1ELi3EEENS1_10collective14CollectiveConvINS1_47MainloopSm100TmaUmmaWarpSpecializedImplicitGemmILS5_1ELi16ELi3ELi1ELi2EN4cute5tupleIJNSA_1CILi1EEESD_SD_EEEEENSB_IJNSC_ILi128EEENSC_ILi64EEENSB_IJNSC_ILi32EEEEEEEEENS_10bfloat16_tESL_NSA_8TiledMMAINSA_8MMA_AtomIJNSA_20SM100_MMA_F16BF16_SSISL_SL_fLi128ELi64ELNSA_4UMMA5MajorE0ELSQ_1ELNSP_7ScaleInE0ELSR_0EEEEEENSA_6LayoutISE_NSB_IJNSC_ILi0EEESV_SV_EEEEENSB_IJNSA_10UnderscoreESY_SY_EEEEENS7_6detail27Sm100ImplicitGemmTileTraitsINSA_20SM90_TMA_LOAD_IM2COLENSA_14ComposedLayoutINSA_7SwizzleILi2ELi4ELi3EEENSA_18smem_ptr_flag_bitsILi16EEENSU_INSB_IJNSC_ILi8EEESI_EEENSB_IJSI_SD_EEEEEEEvEENS12_INSA_13SM90_TMA_LOADENS14_INS15_ILi3ELi4ELi3EEES18_NSU_INSB_IJSH_S19_EEENSB_IJSD_SH_EEEEEEEvEEEENS_8epilogue10collective18CollectiveEpilogueINS1N_23Sm100TmaWarpSpecializedILi3ELi2ELi32ELb1ELb0EEEJSK_NSB_IJNSU_ISG_SD_EENSU_ISI_SD_EEEEESL_NSB_IJNSB_IJllllEEESD_SV_EEESL_S1W_NS1N_6fusion15FusionCallbacksIS1R_NS1X_17LinearCombinationISL_fSL_fLNS_15FloatRoundStyleE2EEESK_S1U_JEEENSA_5SM1004TMEM4LOAD26SM100_TMEM_LOAD_32dp32b32xES13_S1D_NSA_39AutoVectorizingCopyWithAssumedAlignmentILi128EEENSA_21SM90_TMA_STORE_IM2COLES1D_S28_S28_EEEvvEEEEvNT_6ParamsE)
	.align		4
        /*000c*/ 	.word	index@(__assertfail)
	.align		4
        /*0010*/ 	.word	0x00000000
	.align		4
        /*0014*/ 	.word	0xfffffffe
	.align		4
        /*0018*/ 	.word	0x00000000
	.align		4
        /*001c*/ 	.word	0xfffffffd
	.align		4
        /*0020*/ 	.word	0x00000000
	.align		4
        /*0024*/ 	.word	0xfffffffc


//--------------------- .nv.constant4             --------------------------
	.section	.nv.constant4,"a",@progbits
	.align	8
	.align		8
.nv.constant4:
        /*0000*/ 	.dword	__assertfail
	.align		8
        /*0008*/ 	.dword	__unnamed_1
	.align		8
        /*0010*/ 	.dword	__unnamed_2
	.align		8
        /*0018*/ 	.dword	_ZN39_INTERNAL_a2b44f1e_4_k_cu_5f09f755_31334cuda3std3__45__cpo5beginE
	.align		8
        /*0020*/ 	.dword	_ZN39_INTERNAL_a2b44f1e_4_k_cu_5f09f755_31334cuda3std3__45__cpo3endE
	.align		8
        /*0028*/ 	.dword	_ZN39_INTERNAL_a2b44f1e_4_k_cu_5f09f755_31334cuda3std3__45__cpo6cbeginE
	.align		8
        /*0030*/ 	.dword	_ZN39_INTERNAL_a2b44f1e_4_k_cu_5f09f755_31334cuda3std3__45__cpo4cendE
	.align		8
        /*0038*/ 	.dword	_ZN39_INTERNAL_a2b44f1e_4_k_cu_5f09f755_31334cuda3std3__441_GLOBAL__N__a2b44f1e_4_k_cu_5f09f755_31336ignoreE
	.align		8
        /*0040*/ 	.dword	_ZN39_INTERNAL_a2b44f1e_4_k_cu_5f09f755_31334cuda3std3__419piecewise_constructE
	.align		8
        /*0048*/ 	.dword	_ZN39_INTERNAL_a2b44f1e_4_k_cu_5f09f755_31334cuda3std3__48in_placeE
	.align		8
        /*0050*/ 	.dword	_ZN39_INTERNAL_a2b44f1e_4_k_cu_5f09f755_31334cuda3std6ranges3__45__cpo4swapE
	.align		8
        /*0058*/ 	.dword	_ZN39_INTERNAL_a2b44f1e_4_k_cu_5f09f755_31334cuda3std6ranges3__45__cpo9iter_moveE
	.align		8
        /*0060*/ 	.dword	_ZN39_INTERNAL_a2b44f1e_4_k_cu_5f09f755_31334cute7productE
	.align		8
        /*0068*/ 	.dword	_ZN39_INTERNAL_a2b44f1e_4_k_cu_5f09f755_31334cute1_E
	.align		8
        /*0070*/ 	.dword	$str$27
	.align		8
        /*0078*/ 	.dword	$str$28
	.align		8
        /*0080*/ 	.dword	$str$29
	.align		8
        /*0088*/ 	.dword	$str$30


//--------------------- .text._ZN7cutlass13device_kernelINS_4conv6kernel13ConvUniversalINS1_16ConvProblemShapeILNS1_8OperatorE1ELi3EEENS1_10collective14CollectiveConvINS1_47MainloopSm100TmaUmmaWarpSpecializedImplicitGemmILS5_1ELi16ELi3ELi1ELi2EN4cute5tupleIJNSA_1CILi1EEESD_SD_EEEEENSB_IJNSC_ILi128EEENSC_ILi64EEENSB_IJNSC_ILi32EEEEEEEEENS_10bfloat16_tESL_NSA_8TiledMMAINSA_8MMA_AtomIJNSA_20SM100_MMA_F16BF16_SSISL_SL_fLi128ELi64ELNSA_4UMMA5MajorE0ELSQ_1ELNSP_7ScaleInE0ELSR_0EEEEEENSA_6LayoutISE_NSB_IJNSC_ILi0EEESV_SV_EEEEENSB_IJNSA_10UnderscoreESY_SY_EEEEENS7_6detail27Sm100ImplicitGemmTileTraitsINSA_20SM90_TMA_LOAD_IM2COLENSA_14ComposedLayoutINSA_7SwizzleILi2ELi4ELi3EEENSA_18smem_ptr_flag_bitsILi16EEENSU_INSB_IJNSC_ILi8EEESI_EEENSB_IJSI_SD_EEEEEEEvEENS12_INSA_13SM90_TMA_LOADENS14_INS15_ILi3ELi4ELi3EEES18_NSU_INSB_IJSH_S19_EEENSB_IJSD_SH_EEEEEEEvEEEENS_8epilogue10collective18CollectiveEpilogueINS1N_23Sm100TmaWarpSpecializedILi3ELi2ELi32ELb1ELb0EEEJSK_NSB_IJNSU_ISG_SD_EENSU_ISI_SD_EEEEESL_NSB_IJNSB_IJllllEEESD_SV_EEESL_S1W_NS1N_6fusion15FusionCallbacksIS1R_NS1X_17LinearCombinationISL_fSL_fLNS_15FloatRoundStyleE2EEESK_S1U_JEEENSA_5SM1004TMEM4LOAD26SM100_TMEM_LOAD_32dp32b32xES13_S1D_NSA_39AutoVectorizingCopyWithAssumedAlignmentILi128EEENSA_21SM90_TMA_STORE_IM2COLES1D_S28_S28_EEEvvEEEEvNT_6ParamsE --------------------------
	.section	.text._ZN7cutlass13device_kernelINS_4conv6kernel13ConvUniversalINS1_16ConvProblemShapeILNS1_8OperatorE1ELi3EEENS1_10collective14CollectiveConvINS1_47MainloopSm100TmaUmmaWarpSpecializedImplicitGemmILS5_1ELi16ELi3ELi1ELi2EN4cute5tupleIJNSA_1CILi1EEESD_SD_EEEEENSB_IJNSC_ILi128EEENSC_ILi64EEENSB_IJNSC_ILi32EEEEEEEEENS_10bfloat16_tESL_NSA_8TiledMMAINSA_8MMA_AtomIJNSA_20SM100_MMA_F16BF16_SSISL_SL_fLi128ELi64ELNSA_4UMMA5MajorE0ELSQ_1ELNSP_7ScaleInE0ELSR_0EEEEEENSA_6LayoutISE_NSB_IJNSC_ILi0EEESV_SV_EEEEENSB_IJNSA_10UnderscoreESY_SY_EEEEENS7_6detail27Sm100ImplicitGemmTileTraitsINSA_20SM90_TMA_LOAD_IM2COLENSA_14ComposedLayoutINSA_7SwizzleILi2ELi4ELi3EEENSA_18smem_ptr_flag_bitsILi16EEENSU_INSB_IJNSC_ILi8EEESI_EEENSB_IJSI_SD_EEEEEEEvEENS12_INSA_13SM90_TMA_LOADENS14_INS15_ILi3ELi4ELi3EEES18_NSU_INSB_IJSH_S19_EEENSB_IJSD_SH_EEEEEEEvEEEENS_8epilogue10collective18CollectiveEpilogueINS1N_23Sm100TmaWarpSpecializedILi3ELi2ELi32ELb1ELb0EEEJSK_NSB_IJNSU_ISG_SD_EENSU_ISI_SD_EEEEESL_NSB_IJNSB_IJllllEEESD_SV_EEESL_S1W_NS1N_6fusion15FusionCallbacksIS1R_NS1X_17LinearCombinationISL_fSL_fLNS_15FloatRoundStyleE2EEESK_S1U_JEEENSA_5SM1004TMEM4LOAD26SM100_TMEM_LOAD_32dp32b32xES13_S1D_NSA_39AutoVectorizingCopyWithAssumedAlignmentILi128EEENSA_21SM90_TMA_STORE_IM2COLES1D_S28_S28_EEEvvEEEEvNT_6ParamsE,"ax",@progbits
	.align	128
.text._ZN7cutlass13device_kernelINS_4conv6kernel13ConvUniversalINS1_16ConvProblemShapeILNS1_8OperatorE1ELi3EEENS1_10collective14CollectiveConvINS1_47MainloopSm100TmaUmmaWarpSpecializedImplicitGemmILS5_1ELi16ELi3ELi1ELi2EN4cute5tupleIJNSA_1CILi1EEESD_SD_EEEEENSB_IJNSC_ILi128EEENSC_ILi64EEENSB_IJNSC_ILi32EEEEEEEEENS_10bfloat16_tESL_NSA_8TiledMMAINSA_8MMA_AtomIJNSA_20SM100_MMA_F16BF16_SSISL_SL_fLi128ELi64ELNSA_4UMMA5MajorE0ELSQ_1ELNSP_7ScaleInE0ELSR_0EEEEEENSA_6LayoutISE_NSB_IJNSC_ILi0EEESV_SV_EEEEENSB_IJNSA_10UnderscoreESY_SY_EEEEENS7_6detail27Sm100ImplicitGemmTileTraitsINSA_20SM90_TMA_LOAD_IM2COLENSA_14ComposedLayoutINSA_7SwizzleILi2ELi4ELi3EEENSA_18smem_ptr_flag_bitsILi16EEENSU_INSB_IJNSC_ILi8EEESI_EEENSB_IJSI_SD_EEEEEEEvEENS12_INSA_13SM90_TMA_LOADENS14_INS15_ILi3ELi4ELi3EEES18_NSU_INSB_IJSH_S19_EEENSB_IJSD_SH_EEEEEEEvEEEENS_8epilogue10collective18CollectiveEpilogueINS1N_23Sm100TmaWarpSpecializedILi3ELi2ELi32ELb1ELb0EEEJSK_NSB_IJNSU_ISG_SD_EENSU_ISI_SD_EEEEESL_NSB_IJNSB_IJllllEEESD_SV_EEESL_S1W_NS1N_6fusion15FusionCallbacksIS1R_NS1X_17LinearCombinationISL_fSL_fLNS_15FloatRoundStyleE2EEESK_S1U_JEEENSA_5SM1004TMEM4LOAD26SM100_TMEM_LOAD_32dp32b32xES13_S1D_NSA_39AutoVectorizingCopyWithAssumedAlignmentILi128EEENSA_21SM90_TMA_STORE_IM2COLES1D_S28_S28_EEEvvEEEEvNT_6ParamsE:
        .type           _ZN7cutlass13device_kernelINS_4conv6kernel13ConvUniversalINS1_16ConvProblemShapeILNS1_8OperatorE1ELi3EEENS1_10collective14CollectiveConvINS1_47MainloopSm100TmaUmmaWarpSpecializedImplicitGemmILS5_1ELi16ELi3ELi1ELi2EN4cute5tupleIJNSA_1CILi1EEESD_SD_EEEEENSB_IJNSC_ILi128EEENSC_ILi64EEENSB_IJNSC_ILi32EEEEEEEEENS_10bfloat16_tESL_NSA_8TiledMMAINSA_8MMA_AtomIJNSA_20SM100_MMA_F16BF16_SSISL_SL_fLi128ELi64ELNSA_4UMMA5MajorE0ELSQ_1ELNSP_7ScaleInE0ELSR_0EEEEEENSA_6LayoutISE_NSB_IJNSC_ILi0EEESV_SV_EEEEENSB_IJNSA_10UnderscoreESY_SY_EEEEENS7_6detail27Sm100ImplicitGemmTileTraitsINSA_20SM90_TMA_LOAD_IM2COLENSA_14ComposedLayoutINSA_7SwizzleILi2ELi4ELi3EEENSA_18smem_ptr_flag_bitsILi16EEENSU_INSB_IJNSC_ILi8EEESI_EEENSB_IJSI_SD_EEEEEEEvEENS12_INSA_13SM90_TMA_LOADENS14_INS15_ILi3ELi4ELi3EEES18_NSU_INSB_IJSH_S19_EEENSB_IJSD_SH_EEEEEEEvEEEENS_8epilogue10collective18CollectiveEpilogueINS1N_23Sm100TmaWarpSpecializedILi3ELi2ELi32ELb1ELb0EEEJSK_NSB_IJNSU_ISG_SD_EENSU_ISI_SD_EEEEESL_NSB_IJNSB_IJllllEEESD_SV_EEESL_S1W_NS1N_6fusion15FusionCallbacksIS1R_NS1X_17LinearCombinationISL_fSL_fLNS_15FloatRoundStyleE2EEESK_S1U_JEEENSA_5SM1004TMEM4LOAD26SM100_TMEM_LOAD_32dp32b32xES13_S1D_NSA_39AutoVectorizingCopyWithAssumedAlignmentILi128EEENSA_21SM90_TMA_STORE_IM2COLES1D_S28_S28_EEEvvEEEEvNT_6ParamsE,@function
        .size           _ZN7cutlass13device_kernelINS_4conv6kernel13ConvUniversalINS1_16ConvProblemShapeILNS1_8OperatorE1ELi3EEENS1_10collective14CollectiveConvINS1_47MainloopSm100TmaUmmaWarpSpecializedImplicitGemmILS5_1ELi16ELi3ELi1ELi2EN4cute5tupleIJNSA_1CILi1EEESD_SD_EEEEENSB_IJNSC_ILi128EEENSC_ILi64EEENSB_IJNSC_ILi32EEEEEEEEENS_10bfloat16_tESL_NSA_8TiledMMAINSA_8MMA_AtomIJNSA_20SM100_MMA_F16BF16_SSISL_SL_fLi128ELi64ELNSA_4UMMA5MajorE0ELSQ_1ELNSP_7ScaleInE0ELSR_0EEEEEENSA_6LayoutISE_NSB_IJNSC_ILi0EEESV_SV_EEEEENSB_IJNSA_10UnderscoreESY_SY_EEEEENS7_6detail27Sm100ImplicitGemmTileTraitsINSA_20SM90_TMA_LOAD_IM2COLENSA_14ComposedLayoutINSA_7SwizzleILi2ELi4ELi3EEENSA_18smem_ptr_flag_bitsILi16EEENSU_INSB_IJNSC_ILi8EEESI_EEENSB_IJSI_SD_EEEEEEEvEENS12_INSA_13SM90_TMA_LOADENS14_INS15_ILi3ELi4ELi3EEES18_NSU_INSB_IJSH_S19_EEENSB_IJSD_SH_EEEEEEEvEEEENS_8epilogue10collective18CollectiveEpilogueINS1N_23Sm100TmaWarpSpecializedILi3ELi2ELi32ELb1ELb0EEEJSK_NSB_IJNSU_ISG_SD_EENSU_ISI_SD_EEEEESL_NSB_IJNSB_IJllllEEESD_SV_EEESL_S1W_NS1N_6fusion15FusionCallbacksIS1R_NS1X_17LinearCombinationISL_fSL_fLNS_15FloatRoundStyleE2EEESK_S1U_JEEENSA_5SM1004TMEM4LOAD26SM100_TMEM_LOAD_32dp32b32xES13_S1D_NSA_39AutoVectorizingCopyWithAssumedAlignmentILi128EEENSA_21SM90_TMA_STORE_IM2COLES1D_S28_S28_EEEvvEEEEvNT_6ParamsE,(.L_x_180 - _ZN7cutlass13device_kernelINS_4conv6kernel13ConvUniversalINS1_16ConvProblemShapeILNS1_8OperatorE1ELi3EEENS1_10collective14CollectiveConvINS1_47MainloopSm100TmaUmmaWarpSpecializedImplicitGemmILS5_1ELi16ELi3ELi1ELi2EN4cute5tupleIJNSA_1CILi1EEESD_SD_EEEEENSB_IJNSC_ILi128EEENSC_ILi64EEENSB_IJNSC_ILi32EEEEEEEEENS_10bfloat16_tESL_NSA_8TiledMMAINSA_8MMA_AtomIJNSA_20SM100_MMA_F16BF16_SSISL_SL_fLi128ELi64ELNSA_4UMMA5MajorE0ELSQ_1ELNSP_7ScaleInE0ELSR_0EEEEEENSA_6LayoutISE_NSB_IJNSC_ILi0EEESV_SV_EEEEENSB_IJNSA_10UnderscoreESY_SY_EEEEENS7_6detail27Sm100ImplicitGemmTileTraitsINSA_20SM90_TMA_LOAD_IM2COLENSA_14ComposedLayoutINSA_7SwizzleILi2ELi4ELi3EEENSA_18smem_ptr_flag_bitsILi16EEENSU_INSB_IJNSC_ILi8EEESI_EEENSB_IJSI_SD_EEEEEEEvEENS12_INSA_13SM90_TMA_LOADENS14_INS15_ILi3ELi4ELi3EEES18_NSU_INSB_IJSH_S19_EEENSB_IJSD_SH_EEEEEEEvEEEENS_8epilogue10collective18CollectiveEpilogueINS1N_23Sm100TmaWarpSpecializedILi3ELi2ELi32ELb1ELb0EEEJSK_NSB_IJNSU_ISG_SD_EENSU_ISI_SD_EEEEESL_NSB_IJNSB_IJllllEEESD_SV_EEESL_S1W_NS1N_6fusion15FusionCallbacksIS1R_NS1X_17LinearCombinationISL_fSL_fLNS_15FloatRoundStyleE2EEESK_S1U_JEEENSA_5SM1004TMEM4LOAD26SM100_TMEM_LOAD_32dp32b32xES13_S1D_NSA_39AutoVectorizingCopyWithAssumedAlignmentILi128EEENSA_21SM90_TMA_STORE_IM2COLES1D_S28_S28_EEEvvEEEEvNT_6ParamsE)
        .other          _ZN7cutlass13device_kernelINS_4conv6kernel13ConvUniversalINS1_16ConvProblemShapeILNS1_8OperatorE1ELi3EEENS1_10collective14CollectiveConvINS1_47MainloopSm100TmaUmmaWarpSpecializedImplicitGemmILS5_1ELi16ELi3ELi1ELi2EN4cute5tupleIJNSA_1CILi1EEESD_SD_EEEEENSB_IJNSC_ILi128EEENSC_ILi64EEENSB_IJNSC_ILi32EEEEEEEEENS_10bfloat16_tESL_NSA_8TiledMMAINSA_8MMA_AtomIJNSA_20SM100_MMA_F16BF16_SSISL_SL_fLi128ELi64ELNSA_4UMMA5MajorE0ELSQ_1ELNSP_7ScaleInE0ELSR_0EEEEEENSA_6LayoutISE_NSB_IJNSC_ILi0EEESV_SV_EEEEENSB_IJNSA_10UnderscoreESY_SY_EEEEENS7_6detail27Sm100ImplicitGemmTileTraitsINSA_20SM90_TMA_LOAD_IM2COLENSA_14ComposedLayoutINSA_7SwizzleILi2ELi4ELi3EEENSA_18smem_ptr_flag_bitsILi16EEENSU_INSB_IJNSC_ILi8EEESI_EEENSB_IJSI_SD_EEEEEEEvEENS12_INSA_13SM90_TMA_LOADENS14_INS15_ILi3ELi4ELi3EEES18_NSU_INSB_IJSH_S19_EEENSB_IJSD_SH_EEEEEEEvEEEENS_8epilogue10collective18CollectiveEpilogueINS1N_23Sm100TmaWarpSpecializedILi3ELi2ELi32ELb1ELb0EEEJSK_NSB_IJNSU_ISG_SD_EENSU_ISI_SD_EEEEESL_NSB_IJNSB_IJllllEEESD_SV_EEESL_S1W_NS1N_6fusion15FusionCallbacksIS1R_NS1X_17LinearCombinationISL_fSL_fLNS_15FloatRoundStyleE2EEESK_S1U_JEEENSA_5SM1004TMEM4LOAD26SM100_TMEM_LOAD_32dp32b32xES13_S1D_NSA_39AutoVectorizingCopyWithAssumedAlignmentILi128EEENSA_21SM90_TMA_STORE_IM2COLES1D_S28_S28_EEEvvEEEEvNT_6ParamsE,@"STO_CUDA_ENTRY STV_DEFAULT"
_ZN7cutlass13device_kernelINS_4conv6kernel13ConvUniversalINS1_16ConvProblemShapeILNS1_8OperatorE1ELi3EEENS1_10collective14CollectiveConvINS1_47MainloopSm100TmaUmmaWarpSpecializedImplicitGemmILS5_1ELi16ELi3ELi1ELi2EN4cute5tupleIJNSA_1CILi1EEESD_SD_EEEEENSB_IJNSC_ILi128EEENSC_ILi64EEENSB_IJNSC_ILi32EEEEEEEEENS_10bfloat16_tESL_NSA_8TiledMMAINSA_8MMA_AtomIJNSA_20SM100_MMA_F16BF16_SSISL_SL_fLi128ELi64ELNSA_4UMMA5MajorE0ELSQ_1ELNSP_7ScaleInE0ELSR_0EEEEEENSA_6LayoutISE_NSB_IJNSC_ILi0EEESV_SV_EEEEENSB_IJNSA_10UnderscoreESY_SY_EEEEENS7_6detail27Sm100ImplicitGemmTileTraitsINSA_20SM90_TMA_LOAD_IM2COLENSA_14ComposedLayoutINSA_7SwizzleILi2ELi4ELi3EEENSA_18smem_ptr_flag_bitsILi16EEENSU_INSB_IJNSC_ILi8EEESI_EEENSB_IJSI_SD_EEEEEEEvEENS12_INSA_13SM90_TMA_LOADENS14_INS15_ILi3ELi4ELi3EEES18_NSU_INSB_IJSH_S19_EEENSB_IJSD_SH_EEEEEEEvEEEENS_8epilogue10collective18CollectiveEpilogueINS1N_23Sm100TmaWarpSpecializedILi3ELi2ELi32ELb1ELb0EEEJSK_NSB_IJNSU_ISG_SD_EENSU_ISI_SD_EEEEESL_NSB_IJNSB_IJllllEEESD_SV_EEESL_S1W_NS1N_6fusion15FusionCallbacksIS1R_NS1X_17LinearCombinationISL_fSL_fLNS_15FloatRoundStyleE2EEESK_S1U_JEEENSA_5SM1004TMEM4LOAD26SM100_TMEM_LOAD_32dp32b32xES13_S1D_NSA_39AutoVectorizingCopyWithAssumedAlignmentILi128EEENSA_21SM90_TMA_STORE_IM2COLES1D_S28_S28_EEEvvEEEEvNT_6ParamsE:
[----:B------:R-:W1:Y:S01]  /*0000*/  LDC R1, c[0x0][0x37c] ;  /* 0x0000df00ff017b82 */ /* 0x000e620000000800 */
[----:B------:R-:W2:Y:S07]  /*0010*/  S2R R99, SR_TID.X ;  /* 0x0000000000637919 */ /* 0x000eae0000002100 */
[----:B------:R-:W3:Y:S01]  /*0020*/  LDC.64 R2, c[0x0][0x990] ;  /* 0x00026400ff027b82 */ /* 0x000ee20000000a00 */
[----:B------:R-:W-:Y:S01]  /*0030*/  ELECT P2, URZ, PT ;  /* 0x0000000000ff782f */ /* 0x000fe20003840000 */
[----:B-1----:R-:W-:Y:S01]  /*0040*/  VIADD R1, R1, 0xfffffff8 ;  /* 0xfffffff801017836 */ /* 0x002fe20000000000 */
[----:B------:R-:W-:-:S02]  /*0050*/  PRMT R90, RZ, 0x7610, R90 ;  /* 0x00007610ff5a7816 */ /* 0x000fc4000000005a */
[----:B---3--:R-:W-:-:S04]  /*0060*/  ISETP.NE.U32.AND P0, PT, R2, RZ, PT ;  /* 0x000000ff0200720c */ /* 0x008fc80003f05070 */
[----:B------:R-:W-:Y:S02]  /*0070*/  ISETP.NE.AND.EX P0, PT, R3, RZ, PT, P0 ;  /* 0x000000ff0300720c */ /* 0x000fe40003f05300 */
[----:B--2---:R-:W-:-:S05]  /*0080*/  SHF.R.U32.HI R91, RZ, 0x5, R99 ;  /* 0x00000005ff5b7819 */ /* 0x004fca0000011663 */
[----:B------:R-:W1:Y:S02]  /*0090*/  SHFL.IDX PT, R0, R91, RZ, 0x1f ;  /* 0x00001fff5b007589 */ /* 0x000e6400000e0000 */
[----:B-1----:R-:W-:-:S04]  /*00a0*/  R2UR UR15, R0 ;  /* 0x00000000000f72ca */ /* 0x002fc800000e0000 */
[----:B------:R-:W-:Y:S05]  /*00b0*/  @P0 BRA `(.L_x_0) ;  /* 0x0000000000300947 */ /* 0x000fea0003800000 */
[----:B------:R-:W1:Y:S02]  /*00c0*/  LDCU.64 UR4, c[0x0][0x988] ;  /* 0x00013100ff0477ac */ /* 0x000e640008000a00 */
[----:B-1----:R-:W-:-:S04]  /*00d0*/  UISETP.NE.U32.AND UP0, UPT, UR4, URZ, UPT ;  /* 0x000000ff0400728c */ /* 0x002fc8000bf05070 */
[----:B------:R-:W-:-:S09]  /*00e0*/  UISETP.NE.AND.EX UP0, UPT, UR5, URZ, UPT, UP0 ;  /* 0x000000ff0500728c */ /* 0x000fd2000bf05300 */
[----:B------:R-:W-:Y:S05]  /*00f0*/  BRA.U !UP0, `(.L_x_1) ;  /* 0x0000000108147547 */ /* 0x000fea000b800000 */
[----:B------:R-:W1:Y:S01]  /*0100*/  LDC.64 R4, c[0x0][0x988] ;  /* 0x00026200ff047b82 */ /* 0x000e620000000a00 */
[----:B------:R-:W1:Y:S02]  /*0110*/  LDCU.64 UR4, c[0x0][0x358] ;  /* 0x00006b00ff0477ac */ /* 0x000e640008000a00 */
[----:B-1----:R1:W5:Y:S01]  /*0120*/  LDG.E R41, desc[UR4][R4.64] ;  /* 0x0000000404297981 */ /* 0x002362000c1e1900 */
[----:B------:R-:W-:Y:S01]  /*0130*/  HFMA2 R90, -RZ, RZ, 0, 5.9604644775390625e-08 ;  /* 0x00000001ff5a7431 */ /* 0x000fe200000001ff */
[----:B------:R-:W-:Y:S05]  /*0140*/  BRA `(.L_x_0) ;  /* 0x00000000000c7947 */ /* 0x000fea0003800000 */
.L_x_1:
[----:B------:R-:W1:Y:S01]  /*0150*/  LDCU UR4, c[0x0][0x980] ;  /* 0x00013000ff0477ac */ /* 0x000e620008000800 */
[----:B------:R-:W-:Y:S01]  /*0160*/  HFMA2 R90, -RZ, RZ, 0, 5.9604644775390625e-08 ;  /* 0x00000001ff5a7431 */ /* 0x000fe200000001ff */
[----:B-1----:R-:W-:-:S07]  /*0170*/  MOV R41, UR4 ;  /* 0x0000000400297c02 */ /* 0x002fce0008000f00 */
.L_x_0:
[----:B------:R-:W2:Y:S02]  /*0180*/  LDCU.64 UR4, c[0x0][0x9b0] ;  /* 0x00013600ff0477ac */ /* 0x000ea40008000a00 */
[----:B--2---:R-:W-:-:S04]  /*0190*/  UISETP.NE.U32.AND UP0, UPT, UR4, URZ, UPT ;  /* 0x000000ff0400728c */ /* 0x004fc8000bf05070 */
[----:B------:R-:W-:-:S09]  /*01a0*/  UISETP.NE.AND.EX UP0, UPT, UR5, URZ, UPT, UP0 ;  /* 0x000000ff0500728c */ /* 0x000fd2000bf05300 */
[----:B------:R-:W-:Y:S05]  /*01b0*/  BRA.U UP0, `(.L_x_2) ;  /* 0x0000000100287547 */ /* 0x000fea000b800000 */
[----:B------:R-:W2:Y:S02]  /*01c0*/  LDCU.64 UR4, c[0x0][0x9a8] ;  /* 0x00013500ff0477ac */ /* 0x000ea40008000a00 */
[----:B--2---:R-:W-:-:S04]  /*01d0*/  UISETP.NE.U32.AND UP0, UPT, UR4, URZ, UPT ;  /* 0x000000ff0400728c */ /* 0x004fc8000bf05070 */
[----:B------:R-:W-:-:S09]  /*01e0*/  UISETP.NE.AND.EX UP0, UPT, UR5, URZ, UPT, UP0 ;  /* 0x000000ff0500728c */ /* 0x000fd2000bf05300 */
[----:B------:R-:W-:Y:S05]  /*01f0*/  BRA.U !UP0, `(.L_x_3) ;  /* 0x0000000108107547 */ /* 0x000fea000b800000 */
[----:B------:R-:W2:Y:S01]  /*0200*/  LDC.64 R38, c[0x0][0x9a8] ;  /* 0x00026a00ff267b82 */ /* 0x000ea20000000a00 */
[----:B------:R-:W2:Y:S02]  /*0210*/  LDCU.64 UR4, c[0x0][0x358] ;  /* 0x00006b00ff0477ac */ /* 0x000ea40008000a00 */
[----:B--2---:R2:W5:Y:S01]  /*0220*/  LDG.E R38, desc[UR4][R38.64] ;  /* 0x0000000426267981 */ /* 0x004562000c1e1900 */
[----:B------:R-:W-:Y:S05]  /*0230*/  BRA `(.L_x_2) ;  /* 0x0000000000087947 */ /* 0x000fea0003800000 */
.L_x_3:
[----:B------:R-:W2:Y:S02]  /*0240*/  LDCU UR4, c[0x0][0x9a0] ;  /* 0x00013400ff0477ac */ /* 0x000ea40008000800 */
[----:B--2---:R-:W-:Y:S02]  /*0250*/  MOV R38, UR4 ;  /* 0x0000000400267c02 */ /* 0x004fe40008000f00 */
.L_x_2:
[----:B-1----:R-:W1:Y:S01]  /*0260*/  LDC.64 R4, c[0x0][0x988] ;  /* 0x00026200ff047b82 */ /* 0x002e620000000a00 */
[----:B------:R-:W-:Y:S01]  /*0270*/  IMAD.U32 R0, RZ, RZ, UR15 ;  /* 0x0000000fff007e24 */ /* 0x000fe2000f8e00ff */
[----:B------:R-:W-:Y:S01]  /*0280*/  ISETP.EQ.U32.AND P4, PT, R2, RZ, PT ;  /* 0x000000ff0200720c */ /* 0x000fe20003f82070 */
[----:B------:R-:W-:Y:S03]  /*0290*/  BSSY.RECONVERGENT B0, `(.L_x_4) ;  /* 0x0000012000007945 */ /* 0x000fe60003800200 */
[----:B------:R-:W-:Y:S02]  /*02a0*/  ISETP.NE.OR P1, PT, R0, 0x1, !P2 ;  /* 0x000000010000780c */ /* 0x000fe40005725670 */
[----:B-1----:R-:W-:-:S04]  /*02b0*/  ISETP.NE.U32.AND P0, PT, R4, RZ, PT ;  /* 0x000000ff0400720c */ /* 0x002fc80003f05070 */
[----:B------:R-:W-:-:S13]  /*02c0*/  ISETP.NE.AND.EX P0, PT, R5, RZ, PT, P0 ;  /* 0x000000ff0500720c */ /* 0x000fda0003f05300 */
[----:B------:R-:W-:Y:S01]  /*02d0*/  VOTEU.ANY UP3, P0 ;  /* 0x0000000000ff7886 */ /* 0x000fe20000060100 */
[----:B------:R-:W-:Y:S02]  /*02e0*/  PLOP3.LUT P3, PT, PT, PT, UP3, 0x80, 0x8 ;  /* 0x000000000008781c */ /* 0x000fe40003f6f038 */
[----:B------:R-:W-:Y:S02]  /*02f0*/  ISETP.NE.OR P0, PT, R0, 0x3, !P2 ;  /* 0x000000030000780c */ /* 0x000fe40005705670 */
[----:B------:R-:W-:-:S04]  /*0300*/  ISETP.EQ.OR.EX P5, PT, R3, RZ, !P3, P4 ;  /* 0x000000ff0300720c */ /* 0x000fc80005fa2740 */
[----:B------:R-:W-:Y:S01]  /*0310*/  P2R R98, PR, RZ, 0x20 ;  /* 0x00000020ff627803 */ /* 0x000fe20000000000 */
[----:B------:R-:W-:Y:S05]  /*0320*/  @P1 BRA `(.L_x_5) ;  /* 0x0000000000201947 */ /* 0x000fea0003800000 */
[----:B------:R-:W1:Y:S02]  /*0330*/  LDCU.64 UR4, c[0x0][0x348] ;  /* 0x00006900ff0477ac */ /* 0x000e640008000a00 */
[----:B-1----:R-:W-:Y:S02]  /*0340*/  UIADD3 UR6, UP1, UPT, UR4, 0x80, URZ ;  /* 0x0000008004067890 */ /* 0x002fe4000ff3e0ff */
[----:B------:R-:W-:Y:S02]  /*0350*/  UIADD3 UR4, UP0, UPT, UR4, 0x200, URZ ;  /* 0x0000020004047890 */ /* 0x000fe4000ff1e0ff */
[----:B------:R-:W-:Y:S02]  /*0360*/  UIADD3.X UR7, UPT, UPT, URZ, UR5, URZ, UP1, !UPT ;  /* 0x00000005ff077290 */ /* 0x000fe40008ffe4ff */
[----:B------:R-:W-:-:S07]  /*0370*/  UIADD3.X UR5, UPT, UPT, URZ, UR5, URZ, UP0, !UPT ;  /* 0x00000005ff057290 */ /* 0x000fce00087fe4ff */
[----:B------:R1:W-:Y:S02]  /*0380*/  UTMACCTL.PF [UR6] ;  /* 0x00000000060079b9 */ /* 0x0003e40008040000 */
[----:B------:R1:W-:Y:S02]  /*0390*/  UTMACCTL.PF [UR4] ;  /* 0x00000000040079b9 */ /* 0x0003e40008040000 */
[----:B-1----:R-:W-:Y:S01]  /*03a0*/  NOP ;  /* 0x0000000000007918 */ /* 0x002fe20000000000 */
.L_x_5:
[----:B------:R-:W-:Y:S05]  /*03b0*/  BSYNC.RECONVERGENT B0 ;  /* 0x0000000000007941 */ /* 0x000fea0003800200 */
.L_x_4:
[----:B------:R-:W-:Y:S04]  /*03c0*/  BSSY.RECONVERGENT B0, `(.L_x_6) ;  /* 0x000000a000007945 */ /* 0x000fe80003800200 */
        /* <DEDUP_REMOVED lines=9> */
.L_x_7:
[----:B------:R-:W-:Y:S05]  /*0460*/  BSYNC.RECONVERGENT B0 ;  /* 0x0000000000007941 */ /* 0x000fea0003800200 */
.L_x_6:
[----:B------:R-:W-:Y:S01]  /*0470*/  UPLOP3.LUT UP2, UPT, UPT, UPT, UPT, 0x80, 0x8 ;  /* 0x000000000008789c */ /* 0x000fe20003f4f070 */
[----:B------:R-:W-:Y:S10]  /*0480*/  @!P5 BRA `(.L_x_8) ;  /* 0x000000000024d947 */ /* 0x000ff40003800000 */
[----:B------:R-:W-:Y:S01]  /*0490*/  ISETP.NE.U32.AND P1, PT, R2, RZ, PT ;  /* 0x000000ff0200720c */ /* 0x000fe20003f25070 */
[----:B------:R-:W-:Y:S01]  /*04a0*/  USEL UR4, URZ, 0xffffffff, UP3 ;  /* 0xffffffffff047887 */ /* 0x000fe20009800000 */
[----:B-----5:R-:W-:Y:S02]  /*04b0*/  FSETP.NEU.AND P0, PT, R41, RZ, PT ;  /* 0x000000ff2900720b */ /* 0x020fe40003f0d000 */
[----:B------:R-:W-:-:S11]  /*04c0*/  ISETP.NE.AND.EX P1, PT, R3, RZ, PT, P1 ;  /* 0x000000ff0300720c */ /* 0x000fd60003f25310 */
[----:B------:R-:W-:Y:S02]  /*04d0*/  VOTEU.ANY UP0, P0 ;  /* 0x0000000000ff7886 */ /* 0x000fe40000000100 */
[----:B------:R-:W-:-:S05]  /*04e0*/  VOTEU.ANY UP1, P1 ;  /* 0x0000000000ff7886 */ /* 0x000fca0000820100 */
[----:B------:R-:W-:-:S04]  /*04f0*/  @!UP1 USEL UR4, URZ, 0xffffffff, UP0 ;  /* 0xffffffffff049887 */ /* 0x000fc80008000000 */
[----:B------:R-:W-:-:S04]  /*0500*/  ULOP3.LUT UR4, UR4, 0x1, URZ, 0xc0, !UPT ;  /* 0x0000000104047892 */ /* 0x000fc8000f8ec0ff */
[----:B------:R-:W-:-:S11]  /*0510*/  UISETP.NE.U32.AND UP2, UPT, UR4, 0x1, UPT ;  /* 0x000000010400788c */ /* 0x000fd6000bf45070 */
.L_x_8:
[----:B------:R-:W1:Y:S01]  /*0520*/  SHFL.IDX PT, R2, R91, RZ, 0x1f ;  /* 0x00001fff5b027589 */ /* 0x000e6200000e0000 */
[----:B------:R-:W-:-:S04]  /*0530*/  UISETP.NE.AND UP0, UPT, UR15, 0x2, UPT ;  /* 0x000000020f00788c */ /* 0x000fc8000bf05270 */
[----:B------:R-:W-:Y:S01]  /*0540*/  USEL UR46, URZ, 0x1, UP0 ;  /* 0x00000001ff2e7887 */ /* 0x000fe20008000000 */
[----:B-1----:R-:W-:-:S13]  /*0550*/  ISETP.NE.AND P0, PT, R2, RZ, PT ;  /* 0x000000ff0200720c */ /* 0x002fda0003f05270 */
[----:B------:R-:W-:Y:S05]  /*0560*/  @P0 BRA `(.L_x_9) ;  /* 0x0000000000b40947 */ /* 0x000fea0003800000 */
[----:B------:R-:W-:Y:S01]  /*0570*/  ELECT P0, URZ, PT ;  /* 0x0000000000ff782f */ /* 0x000fe20003800000 */
[----:B------:R-:W-:-:S12]  /*0580*/  BSSY.RECONVERGENT B0, `(.L_x_9) ;  /* 0x000002b000007945 */ /* 0x000fd80003800200 */
[----:B------:R-:W-:Y:S05]  /*0590*/  @!P0 BRA `(.L_x_10) ;  /* 0x0000000000a48947 */ /* 0x000fea0003800000 */
[----:B------:R-:W1:Y:S01]  /*05a0*/  S2UR UR4, SR_CgaCtaId ;  /* 0x00000000000479c3 */ /* 0x000e620000008800 */
[----:B------:R-:W-:Y:S01]  /*05b0*/  UMOV UR5, 0x400 ;  /* 0x0000040000057882 */ /* 0x000fe20000000000 */
[----:B------:R-:W-:Y:S02]  /*05c0*/  UMOV UR6, 0x1 ;  /* 0x0000000100067882 */ /* 0x000fe40000000000 */
[----:B------:R-:W-:-:S04]  /*05d0*/  UIADD3 UR6, UPT, UPT, -UR6, 0x100000, URZ ;  /* 0x0010000006067890 */ /* 0x000fc8000fffe1ff */
[----:B------:R-:W-:Y:S02]  /*05e0*/  USHF.L.U32 UR7, UR6, 0xb, URZ ;  /* 0x0000000b06077899 */ /* 0x000fe400080006ff */
[----:B------:R-:W-:Y:S02]  /*05f0*/  USHF.L.U32 UR6, UR6, 0x1, URZ ;  /* 0x0000000106067899 */ /* 0x000fe400080006ff */
[----:B-1----:R-:W-:Y:S01]  /*0600*/  ULEA UR4, UR4, UR5, 0x18 ;  /* 0x0000000504047291 */ /* 0x002fe2000f8ec0ff */
[----:B------:R-:W1:Y:S11]  /*0610*/  FENCE.VIEW.ASYNC.S ;  /* 0x00000000000073c6 */ /* 0x000e760000000000 */
[----:B-1----:R1:W3:Y:S01]  /*0620*/  SYNCS.EXCH.64 URZ, [UR4], UR6 ;  /* 0x0000000604ff75b2 */ /* 0x0022e20008000100 */
[----:B------:R1:W4:Y:S01]  /*0630*/  SYNCS.EXCH.64 URZ, [UR4+0x80], UR6 ;  /* 0x0000800604ff75b2 */ /* 0x0003220008000100 */
[----:B------:R1:W1:Y:S01]  /*0640*/  SYNCS.EXCH.64 URZ, [UR4+0x8], UR6 ;  /* 0x0000080604ff75b2 */ /* 0x0002620008000100 */
        /* <DEDUP_REMOVED lines=29> */
[----:B---34-:R-:W-:Y:S01]  /*0820*/  NOP ;  /* 0x0000000000007918 */ /* 0x018fe20000000000 */
.L_x_10:
[----:B-1----:R-:W-:Y:S05]  /*0830*/  BSYNC.RECONVERGENT B0 ;  /* 0x0000000000007941 */ /* 0x002fea0003800200 */
.L_x_9:
[----:B------:R-:W1:Y:S01]  /*0840*/  SHFL.IDX PT, R2, R91, RZ, 0x1f ;  /* 0x00001fff5b027589 */ /* 0x000e6200000e0000 */
[----:B------:R-:W-:Y:S01]  /*0850*/  NOP ;  /* 0x0000000000007918 */ /* 0x000fe20000000000 */
[----:B-1----:R-:W-:-:S13]  /*0860*/  ISETP.NE.AND P0, PT, R2, 0x1, PT ;  /* 0x000000010200780c */ /* 0x002fda0003f05270 */
[----:B------:R-:W-:Y:S05]  /*0870*/  @P0 BRA `(.L_x_11) ;  /* 0x0000000000500947 */ /* 0x000fea0003800000 */
[----:B------:R-:W1:Y:S01]  /*0880*/  S2UR UR4, SR_CgaCtaId ;  /* 0x00000000000479c3 */ /* 0x000e620000008800 */
[----:B------:R-:W-:Y:S01]  /*0890*/  UMOV UR5, 0x400 ;  /* 0x0000040000057882 */ /* 0x000fe20000000000 */
[----:B------:R-:W-:Y:S01]  /*08a0*/  UMOV UR8, 0x20 ;  /* 0x0000002000087882 */ /* 0x000fe20000000000 */
[----:B------:R-:W-:Y:S01]  /*08b0*/  UMOV UR6, 0x80 ;  /* 0x0000008000067882 */ /* 0x000fe20000000000 */
[----:B------:R-:W-:-:S04]  /*08c0*/  UIADD3 UR8, UPT, UPT, -UR8, 0x100000, URZ ;  /* 0x0010000008087890 */ /* 0x000fc8000fffe1ff */
[----:B------:R-:W-:Y:S02]  /*08d0*/  USHF.L.U32 UR9, UR8, 0xb, URZ ;  /* 0x0000000b08097899 */ /* 0x000fe400080006ff */
[----:B------:R-:W-:Y:S02]  /*08e0*/  USHF.L.U32 UR8, UR8, 0x1, URZ ;  /* 0x0000000108087899 */ /* 0x000fe400080006ff */
[----:B------:R-:W-:-:S04]  /*08f0*/  UIADD3 UR6, UPT, UPT, -UR6, 0x100000, URZ ;  /* 0x0010000006067890 */ /* 0x000fc8000fffe1ff */
[----:B------:R-:W-:Y:S02]  /*0900*/  USHF.L.U32 UR7, UR6, 0xb, URZ ;  /* 0x0000000b06077899 */ /* 0x000fe400080006ff */
[----:B------:R-:W-:Y:S01]  /*0910*/  USHF.L.U32 UR6, UR6, 0x1, URZ ;  /* 0x0000000106067899 */ /* 0x000fe200080006ff */
[----:B------:R-:W-:Y:S01]  /*0920*/  ELECT P0, URZ, PT ;  /* 0x0000000000ff782f */ /* 0x000fe20003800000 */
[----:B-1----:R-:W-:Y:S01]  /*0930*/  ULEA UR4, UR4, UR5, 0x18 ;  /* 0x0000000504047291 */ /* 0x002fe2000f8ec0ff */
[----:B------:R-:W1:Y:S11]  /*0940*/  FENCE.VIEW.ASYNC.S ;  /* 0x00000000000073c6 */ /* 0x000e760000000000 */
[----:B-1----:R1:W3:Y:S01]  /*0950*/  SYNCS.EXCH.64 URZ, [UR4+0x100], UR8 ;  /* 0x0001000804ff75b2 */ /* 0x0022e20008000100 */
[----:B------:R1:W4:Y:S01]  /*0960*/  SYNCS.EXCH.64 URZ, [UR4+0x118], UR6 ;  /* 0x0001180604ff75b2 */ /* 0x0003220008000100 */
[----:B------:R1:W1:Y:S01]  /*0970*/  SYNCS.EXCH.64 URZ, [UR4+0x108], UR8 ;  /* 0x0001080804ff75b2 */ /* 0x0002620008000100 */
[----:B------:R1:W1:Y:S01]  /*0980*/  SYNCS.EXCH.64 URZ, [UR4+0x120], UR6 ;  /* 0x0001200604ff75b2 */ /* 0x0002620008000100 */
[----:B------:R1:W1:Y:S01]  /*0990*/  SYNCS.EXCH.64 URZ, [UR4+0x110], UR8 ;  /* 0x0001100804ff75b2 */ /* 0x0002620008000100 */
[----:B------:R1:W1:Y:S01]  /*09a0*/  SYNCS.EXCH.64 URZ, [UR4+0x128], UR6 ;  /* 0x0001280604ff75b2 */ /* 0x0002620008000100 */
[----:B------:R-:W-:Y:S01]  /*09b0*/  NOP ;  /* 0x0000000000007918 */ /* 0x000fe20000000000 */
.L_x_11:
[----:B------:R-:W2:Y:S01]  /*09c0*/  SHFL.IDX PT, R2, R91, RZ, 0x1f ;  /* 0x00001fff5b027589 */ /* 0x000ea200000e0000 */
[----:B------:R-:W-:Y:S01]  /*09d0*/  NOP ;  /* 0x0000000000007918 */ /* 0x000fe20000000000 */
[----:B--2---:R-:W-:-:S13]  /*09e0*/  ISETP.NE.AND P0, PT, R2, 0x3, PT ;  /* 0x000000030200780c */ /* 0x004fda0003f05270 */
[----:B------:R-:W-:Y:S05]  /*09f0*/  @P0 BRA `(.L_x_12) ;  /* 0x0000000000300947 */ /* 0x000fea0003800000 */
[----:B-1----:R-:W1:Y:S01]  /*0a00*/  S2UR UR4, SR_CgaCtaId ;  /* 0x00000000000479c3 */ /* 0x002e620000008800 */
[----:B------:R-:W-:Y:S01]  /*0a10*/  UMOV UR6, 0x400 ;  /* 0x0000040000067882 */ /* 0x000fe20000000000 */
[----:B------:R-:W-:Y:S01]  /*0a20*/  UMOV UR5, 0x20 ;  /* 0x0000002000057882 */ /* 0x000fe20000000000 */
[----:B------:R-:W-:Y:S01]  /*0a30*/  ELECT P0, URZ, PT ;  /* 0x0000000000ff782f */ /* 0x000fe20003800000 */
[----:B-1----:R-:W-:Y:S02]  /*0a40*/  ULEA UR6, UR4, UR6, 0x18 ;  /* 0x0000000604067291 */ /* 0x002fe4000f8ec0ff */
[----:B------:R-:W-:-:S04]  /*0a50*/  UIADD3 UR4, UPT, UPT, -UR5, 0x100000, URZ ;  /* 0x0010000005047890 */ /* 0x000fc8000fffe1ff */
[----:B------:R-:W-:Y:S02]  /*0a60*/  USHF.L.U32 UR5, UR4, 0xb, URZ ;  /* 0x0000000b04057899 */ /* 0x000fe400080006ff */
[----:B------:R-:W-:Y:S01]  /*0a70*/  USHF.L.U32 UR4, UR4, 0x1, URZ ;  /* 0x0000000104047899 */ /* 0x000fe200080006ff */
[----:B------:R-:W1:Y:S11]  /*0a80*/  FENCE.VIEW.ASYNC.S ;  /* 0x00000000000073c6 */ /* 0x000e760000000000 */
[----:B-1----:R2:W1:Y:S01]  /*0a90*/  SYNCS.EXCH.64 URZ, [UR6+0x130], UR4 ;  /* 0x0001300406ff75b2 */ /* 0x0024620008000100 */
[----:B------:R2:W1:Y:S02]  /*0aa0*/  SYNCS.EXCH.64 URZ, [UR6+0x138], UR4 ;  /* 0x0001380406ff75b2 */ /* 0x0004640008000100 */
[----:B--2---:R-:W-:Y:S01]  /*0ab0*/  NOP ;  /* 0x0000000000007918 */ /* 0x004fe20000000000 */
.L_x_12:
[----:B------:R-:W2:Y:S01]  /*0ac0*/  SHFL.IDX PT, R2, R91, RZ, 0x1f ;  /* 0x00001fff5b027589 */ /* 0x000ea200000e0000 */
[----:B------:R-:W-:Y:S01]  /*0ad0*/  NOP ;  /* 0x0000000000007918 */ /* 0x000fe20000000000 */
[----:B--2---:R-:W-:-:S13]  /*0ae0*/  ISETP.NE.AND P0, PT, R2, 0x4, PT ;  /* 0x000000040200780c */ /* 0x004fda0003f05270 */
[----:B------:R-:W-:Y:S05]  /*0af0*/  @P0 BRA `(.L_x_13) ;  /* 0x0000000000440947 */ /* 0x000fea0003800000 */
[----:B-1----:R-:W1:Y:S01]  /*0b00*/  S2UR UR6, SR_CgaCtaId ;  /* 0x00000000000679c3 */ /* 0x002e620000008800 */
[----:B------:R-:W-:Y:S01]  /*0b10*/  UMOV UR4, 0x100 ;  /* 0x0000010000047882 */ /* 0x000fe20000000000 */
[----:B------:R-:W-:Y:S01]  /*0b20*/  UMOV UR5, 0x400 ;  /* 0x0000040000057882 */ /* 0x000fe20000000000 */
[----:B------:R-:W-:Y:S01]  /*0b30*/  USEL UR4, UR4, 0xe0, UP2 ;  /* 0x000000e004047887 */ /* 0x000fe20009000000 */
[----:B------:R-:W-:Y:S01]  /*0b40*/  UMOV UR8, 0x1 ;  /* 0x0000000100087882 */ /* 0x000fe20000000000 */
[----:B------:R-:W-:Y:S01]  /*0b50*/  ELECT P0, URZ, PT ;  /* 0x0000000000ff782f */ /* 0x000fe20003800000 */
[----:B------:R-:W-:-:S04]  /*0b60*/  UIADD3 UR8, UPT, UPT, -UR8, 0x100000, URZ ;  /* 0x0010000008087890 */ /* 0x000fc8000fffe1ff */
[----:B------:R-:W-:Y:S02]  /*0b70*/  USHF.L.U32 UR9, UR8, 0xb, URZ ;  /* 0x0000000b08097899 */ /* 0x000fe400080006ff */
[----:B------:R-:W-:Y:S02]  /*0b80*/  USHF.L.U32 UR8, UR8, 0x1, URZ ;  /* 0x0000000108087899 */ /* 0x000fe400080006ff */
[----:B-1----:R-:W-:Y:S02]  /*0b90*/  ULEA UR6, UR6, UR5, 0x18 ;  /* 0x0000000506067291 */ /* 0x002fe4000f8ec0ff */
[----:B------:R-:W-:-:S04]  /*0ba0*/  UIADD3 UR4, UPT, UPT, -UR4, 0x100000, URZ ;  /* 0x0010000004047890 */ /* 0x000fc8000fffe1ff */
[----:B------:R-:W-:Y:S02]  /*0bb0*/  USHF.L.U32 UR5, UR4, 0xb, URZ ;  /* 0x0000000b04057899 */ /* 0x000fe400080006ff */
[----:B------:R-:W-:Y:S01]  /*0bc0*/  USHF.L.U32 UR4, UR4, 0x1, URZ ;  /* 0x0000000104047899 */ /* 0x000fe200080006ff */
[----:B------:R-:W1:Y:S03]  /*0bd0*/  FENCE.VIEW.ASYNC.S ;  /* 0x00000000000073c6 */ /* 0x000e660000000000 */
[----:B-1----:R2:W1:Y:S08]  /*0be0*/  SYNCS.EXCH.64 URZ, [UR6+0x140], UR8 ;  /* 0x0001400806ff75b2 */ /* 0x0024700008000100 */
[----:B------:R2:W1:Y:S02]  /*0bf0*/  SYNCS.EXCH.64 URZ, [UR6+0x148], UR4 ;  /* 0x0001480406ff75b2 */ /* 0x0004640008000100 */
[----:B--2---:R-:W-:Y:S01]  /*0c00*/  NOP ;  /* 0x0000000000007918 */ /* 0x004fe20000000000 */
.L_x_13:
[----:B------:R-:W2:Y:S01]  /*0c10*/  SHFL.IDX PT, R2, R91, RZ, 0x1f ;  /* 0x00001fff5b027589 */ /* 0x000ea200000e0000 */
[----:B------:R-:W1:Y:S01]  /*0c20*/  S2UR UR50, SR_CTAID.X ;  /* 0x00000000003279c3 */ /* 0x000e620000002500 */
[----:B------:R-:W-:-:S07]  /*0c30*/  NOP ;  /* 0x0000000000007918 */ /* 0x000fce0000000000 */
[----:B------:R-:W1:Y:S01]  /*0c40*/  S2UR UR22, SR_CTAID.Y ;  /* 0x00000000001679c3 */ /* 0x000e620000002600 */
[----:B--2---:R-:W-:-:S13]  /*0c50*/  ISETP.NE.AND P0, PT, R2, 0x5, PT ;  /* 0x000000050200780c */ /* 0x004fda0003f05270 */
[----:B-1----:R-:W-:Y:S05]  /*0c60*/  @P0 BRA `(.L_x_14) ;  /* 0x0000000000480947 */ /* 0x002fea0003800000 */
        /* <DEDUP_REMOVED lines=13> */
[----:B-1----:R1:W2:Y:S01]  /*0d40*/  SYNCS.EXCH.64 URZ, [UR4+0x150], UR8 ;  /* 0x0001500804ff75b2 */ /* 0x0022a20008000100 */
[----:B------:R1:W1:Y:S01]  /*0d50*/  SYNCS.EXCH.64 URZ, [UR4+0x160], UR6 ;  /* 0x0001600604ff75b2 */ /* 0x0002620008000100 */
[----:B------:R1:W1:Y:S01]  /*0d60*/  SYNCS.EXCH.64 URZ, [UR4+0x158], UR8 ;  /* 0x0001580804ff75b2 */ /* 0x0002620008000100 */
[----:B------:R1:W1:Y:S01]  /*0d70*/  SYNCS.EXCH.64 URZ, [UR4+0x168], UR6 ;  /* 0x0001680604ff75b2 */ /* 0x0002620008000100 */
[----:B------:R-:W-:Y:S01]  /*0d80*/  NOP ;  /* 0x0000000000007918 */ /* 0x000fe20000000000 */
.L_x_14:
[----:B------:R-:W-:-:S05]  /*0d90*/  CS2R.32 R85, SR_CgaSize ;  /* 0x0000000000557805 */ /* 0x000fca0000008a00 */
[----:B------:R-:W-:-:S05]  /*0da0*/  IMAD R85, R85, -0xa0, RZ ;  /* 0xffffff6055557824 */ /* 0x000fca00078e02ff */
[----:B------:R-:W-:-:S14]  /*0db0*/  R2UR UR5, R85 ;  /* 0x00000000550572ca */ /* 0x000fdc00000e0000 */
[----:B------:R-:W3:Y:S01]  /*0dc0*/  LDCU UR5, c[0x0][UR5+0x2b0] ;  /* 0x00005600050577ac */ /* 0x000ee20008000800 */
[----:B------:R-:W-:Y:S02]  /*0dd0*/  I2FP.F32.U32 R5, UR50 ;  /* 0x0000003200057c45 */ /* 0x000fe40008201000 */
[----:B------:R-:W-:-:S05]  /*0de0*/  CS2R.32 R2, SR_CgaSize ;  /* 0x0000000000027805 */ /* 0x000fca0000008a00 */
[----:B------:R-:W-:-:S06]  /*0df0*/  IMAD R2, R2, -0xa0, RZ ;  /* 0xffffff6002027824 */ /* 0x000fcc00078e02ff */
[----:B------:R-:W4:Y:S01]  /*0e00*/  LDC R2, c[0x0][R2+0x2a0] ;  /* 0x0000a80002027b82 */ /* 0x000f220000000800 */
[----:B------:R-:W-:Y:S02]  /*0e10*/  I2FP.F32.U32 R4, UR22 ;  /* 0x0000001600047c45 */ /* 0x000fe40008201000 */
[----:B------:R-:W-:-:S05]  /*0e20*/  CS2R.32 R85, SR_CgaSize ;  /* 0x0000000000557805 */ /* 0x000fca0000008a00 */
[----:B------:R-:W-:-:S05]  /*0e30*/  IMAD R85, R85, -0xa0, RZ ;  /* 0xffffff6055557824 */ /* 0x000fca00078e02ff */
[----:B-1----:R-:W-:-:S14]  /*0e40*/  R2UR UR4, R85 ;  /* 0x00000000550472ca */ /* 0x002fdc00000e0000 */
[----:B------:R-:W1:Y:S01]  /*0e50*/  LDCU UR4, c[0x0][UR4+0x2b4] ;  /* 0x00005680040477ac */ /* 0x000e620008000800 */
[----:B------:R-:W-:Y:S01]  /*0e60*/  NOP ;  /* 0x0000000000007918 */ /* 0x000fe20000000000 */
[----:B------:R-:W2:Y:S01]  /*0e70*/  S2R R17, SR_CTAID.Z ;  /* 0x0000000000117919 */ /* 0x000ea20000002700 */
[----:B------:R-:W4:Y:S01]  /*0e80*/  LDCU UR18, c[0x0][0xc24] ;  /* 0x00018480ff1277ac */ /* 0x000f220008000800 */
[----:B------:R-:W-:-:S05]  /*0e90*/  CS2R.32 R3, SR_CgaSize ;  /* 0x0000000000037805 */ /* 0x000fca0000008a00 */
[----:B------:R-:W-:-:S06]  /*0ea0*/  IMAD R3, R3, -0xa0, RZ ;  /* 0xffffff6003037824 */ /* 0x000fcc00078e02ff */
[----:B------:R-:W2:Y:S01]  /*0eb0*/  LDC R3, c[0x0][R3+0x2a4] ;  /* 0x0000a90003037b82 */ /* 0x000ea20000000800 */
[----:B---3--:R-:W-:Y:S01]  /*0ec0*/  FMUL R5, R5, UR5 ;  /* 0x0000000505057c20 */ /* 0x008fe20008400000 */
[----:B-1----:R-:W-:-:S03]  /*0ed0*/  FMUL R4, R4, UR4 ;  /* 0x0000000404047c20 */ /* 0x002fc60008400000 */
[----:B------:R-:W1:Y:S01]  /*0ee0*/  F2I.U32.TRUNC.NTZ R85, R5 ;  /* 0x0000000500557305 */ /* 0x000e62000020f000 */
[----:B----4-:R-:W-:-:S07]  /*0ef0*/  UISETP.GE.AND UP0, UPT, UR18, 0x1, UPT ;  /* 0x000000011200788c */ /* 0x010fce000bf06270 */
[----:B------:R-:W3:Y:S01]  /*0f00*/  F2I.U32.TRUNC.NTZ R84, R4 ;  /* 0x0000000400547305 */ /* 0x000ee2000020f000 */
[----:B-1----:R-:W-:-:S05]  /*0f10*/  IADD3 R85, PT, PT, -R85, RZ, RZ ;  /* 0x000000ff55557210 */ /* 0x002fca0007ffe1ff */
[----:B------:R-:W-:Y:S01]  /*0f20*/  IMAD R85, R2, R85, UR50 ;  /* 0x0000003202557e24 */ /* 0x000fe2000f8e0255 */
[----:B---3--:R-:W-:-:S05]  /*0f30*/  IADD3 R84, PT, PT, -R84, RZ, RZ ;  /* 0x000000ff54547210 */ /* 0x008fca0007ffe1ff */
[----:B--2---:R-:W-:Y:S01]  /*0f40*/  IMAD R84, R3, R84, UR22 ;  /* 0x0000001603547e24 */ /* 0x004fe2000f8e0254 */
[----:B------:R-:W-:Y:S06]  /*0f50*/  BAR.SYNC.DEFER_BLOCKING 0x0 ;  /* 0x0000000000007b1d */ /* 0x000fec0000010000 */
[----:B------:R-:W-:Y:S05]  /*0f60*/  BRA.U !UP0, `(.L_x_15) ;  /* 0x0000000108d47547 */ /* 0x000fea000b800000 */
[----:B------:R-:W1:Y:S01]  /*0f70*/  LDCU.128 UR24, c[0x0][0xc10] ;  /* 0x00018200ff1877ac */ /* 0x000e620008000c00 */
[----:B------:R-:W2:Y:S01]  /*0f80*/  LDCU UR14, c[0x0][0x370] ;  /* 0x00006e00ff0e77ac */ /* 0x000ea20008000800 */
[----:B------:R-:W3:Y:S01]  /*0f90*/  LDCU UR6, c[0x0][0x374] ;  /* 0x00006e80ff0677ac */ /* 0x000ee20008000800 */
[----:B------:R-:W4:Y:S01]  /*0fa0*/  LDCU UR19, c[0x0][0xc0c] ;  /* 0x00018180ff1377ac */ /* 0x000f220008000800 */
[----:B------:R-:W4:Y:S01]  /*0fb0*/  LDCU UR20, c[0x0][0xc20] ;  /* 0x00018400ff1477ac */ /* 0x000f220008000800 */
[----:B------:R-:W4:Y:S01]  /*0fc0*/  LDCU.64 UR16, c[0x0][0xc28] ;  /* 0x00018500ff1077ac */ /* 0x000f220008000a00 */
[----:B-1----:R-:W-:Y:S02]  /*0fd0*/  UISETP.NE.AND UP0, UPT, UR26, 0x1, UPT ;  /* 0x000000011a00788c */ /* 0x002fe4000bf05270 */
[----:B---3--:R-:W-:Y:S02]  /*0fe0*/  UIMAD.WIDE.U32 UR4, UR6, UR27, URZ ;  /* 0x0000001b060472a5 */ /* 0x008fe4000f8e00ff */
[----:B--2---:R-:W-:-:S02]  /*0ff0*/  UIMAD.WIDE.U32 UR8, UR14, UR24, URZ ;  /* 0x000000180e0872a5 */ /* 0x004fc4000f8e00ff */
[----:B----4-:R-:W-:Y:S02]  /*1000*/  UISETP.NE.AND UP1, UPT, UR19, 0x1, UPT ;  /* 0x000000011300788c */ /* 0x010fe4000bf25270 */
[----:B------:R-:W-:Y:S01]  /*1010*/  UISETP.NE.AND UP4, UPT, UR18, 0x1, UPT ;  /* 0x000000011200788c */ /* 0x000fe2000bf85270 */
[----:B------:R-:W-:Y:S01]  /*1020*/  UMOV UR4, UR5 ;  /* 0x0000000500047c82 */ /* 0x000fe20008000000 */
[----:B------:R-:W-:Y:S02]  /*1030*/  UIMAD.WIDE.U32 UR10, UR22, UR27, URZ ;  /* 0x0000001b160a72a5 */ /* 0x000fe4000f8e00ff */
[----:B------:R-:W-:Y:S02]  /*1040*/  @UP0 USHF.R.U32.HI UR6, URZ, UR20, UR4 ;  /* 0x00000014ff060299 */ /* 0x000fe40008011604 */
[----:B------:R-:W-:Y:S01]  /*1050*/  UIMAD.WIDE.U32 UR12, UR50, UR24, URZ ;  /* 0x00000018320c72a5 */ /* 0x000fe2000f8e00ff */
[----:B------:R-:W-:Y:S02]  /*1060*/  UMOV UR4, UR9 ;  /* 0x0000000900047c82 */ /* 0x000fe40008000000 */
[----:B------:R-:W-:Y:S01]  /*1070*/  UMOV UR7, UR11 ;  /* 0x0000000b00077c82 */ /* 0x000fe20008000000 */
[----:B------:R-:W-:-:S02]  /*1080*/  @UP1 USHF.R.U32.HI UR14, URZ, UR25, UR4 ;  /* 0x00000019ff0e1299 */ /* 0x000fc40008011604 */
[----:B------:R-:W-:Y:S02]  /*1090*/  UIMAD.WIDE.U32 UR4, UR6, UR16, URZ ;  /* 0x00000010060472a5 */ /* 0x000fe4000f8e00ff */
[----:B------:R-:W-:Y:S02]  /*10a0*/  UIMAD.WIDE.U32 UR8, UR14, UR16, URZ ;  /* 0x000000100e0872a5 */ /* 0x000fe4000f8e00ff */
[----:B------:R-:W-:-:S03]  /*10b0*/  USHF.R.U32.HI UR10, URZ, UR20, UR7 ;  /* 0x00000014ff0a7299 */ /* 0x000fc60008011607 */
[----:B------:R-:W-:Y:S01]  /*10c0*/  UMOV UR4, UR5 ;  /* 0x0000000500047c82 */ /* 0x000fe20008000000 */
[----:B------:R-:W-:Y:S01]  /*10d0*/  UMOV UR7, UR13 ;  /* 0x0000000d00077c82 */ /* 0x000fe20008000000 */
[----:B------:R-:W-:Y:S01]  /*10e0*/  @UP4 USHF.R.U32.HI UR6, URZ, UR17, UR4 ;  /* 0x00000011ff064299 */ /* 0x000fe20008011604 */
[----:B------:R-:W-:Y:S01]  /*10f0*/  UMOV UR5, UR9 ;  /* 0x0000000900057c82 */ /* 0x000fe20008000000 */
[----:B------:R-:W-:Y:S02]  /*1100*/  USHF.R.U32.HI UR7, URZ, UR25, UR7 ;  /* 0x00000019ff077299 */ /* 0x000fe40008011607 */
[----:B------:R-:W-:Y:S02]  /*1110*/  USEL UR4, UR22, UR10, !UP0 ;  /* 0x0000000a16047287 */ /* 0x000fe4000c000000 */
[----:B------:R-:W-:Y:S02]  /*1120*/  UIMAD UR6, UR6, UR18, URZ ;  /* 0x00000012060672a4 */ /* 0x000fe4000f8e02ff */
[----:B------:R-:W-:-:S02]  /*1130*/  @UP4 USHF.R.U32.HI UR14, URZ, UR17, UR5 ;  /* 0x00000011ff0e4299 */ /* 0x000fc40008011605 */
[----:B------:R-:W-:Y:S02]  /*1140*/  USEL UR5, UR50, UR7, !UP1 ;  /* 0x0000000732057287 */ /* 0x000fe4000c800000 */
[----:B------:R-:W-:Y:S02]  /*1150*/  UISETP.GE.AND UP0, UPT, UR4, UR6, UPT ;  /* 0x000000060400728c */ /* 0x000fe4000bf06270 */
[----:B------:R-:W-:Y:S02]  /*1160*/  UIMAD UR8, UR14, UR18, URZ ;  /* 0x000000120e0872a4 */ /* 0x000fe4000f8e02ff */
[----:B------:R-:W-:Y:S02]  /*1170*/  UIMAD.WIDE.U32 UR6, UR4, UR16, URZ ;  /* 0x00000010040672a5 */ /* 0x000fe4000f8e00ff */
[----:B------:R-:W-:Y:S02]  /*1180*/  UISETP.GE.OR UP0, UPT, UR5, UR8, UP0 ;  /* 0x000000080500728c */ /* 0x000fe40008706670 */
[----:B------:R-:W-:-:S02]  /*1190*/  UIMAD.WIDE.U32 UR8, UR5, UR16, URZ ;  /* 0x00000010050872a5 */ /* 0x000fc4000f8e00ff */
[----:B------:R-:W-:Y:S01]  /*11a0*/  UIADD3 UR10, UPT, UPT, -UR4, URZ, URZ ;  /* 0x000000ff040a7290 */ /* 0x000fe2000fffe1ff */
[----:B------:R-:W-:Y:S02]  /*11b0*/  UMOV UR6, UR7 ;  /* 0x0000000700067c82 */ /* 0x000fe40008000000 */
[----:B------:R-:W-:Y:S02]  /*11c0*/  USHF.R.U32.HI UR6, URZ, UR17, UR6 ;  /* 0x00000011ff067299 */ /* 0x000fe40008011606 */
[----:B------:R-:W-:Y:S02]  /*11d0*/  UIMAD UR10, UR26, UR10, UR22 ;  /* 0x0000000a1a0a72a4 */ /* 0x000fe4000f8e0216 */
[----:B------:R-:W-:Y:S01]  /*11e0*/  USEL UR6, UR4, UR6, !UP4 ;  /* 0x0000000604067287 */ /* 0x000fe2000e000000 */
[----:B------:R-:W-:Y:S01]  /*11f0*/  @!UP0 UMOV UR7, UR9 ;  /* 0x0000000900078c82 */ /* 0x000fe20008000000 */
[----:B------:R-:W-:Y:S02]  /*1200*/  UIADD3 UR9, UPT, UPT, -UR5, URZ, URZ ;  /* 0x000000ff05097290 */ /* 0x000fe4000fffe1ff */
[----:B------:R-:W-:-:S02]  /*1210*/  @!UP0 USHF.R.U32.HI UR7, URZ, UR17, UR7 ;  /* 0x00000011ff078299 */ /* 0x000fc40008011607 */
[----:B------:R-:W-:Y:S02]  /*1220*/  UIADD3 UR8, UPT, UPT, -UR6, URZ, URZ ;  /* 0x000000ff06087290 */ /* 0x000fe4000fffe1ff */
[----:B------:R-:W-:Y:S02]  /*1230*/  @!UP0 USEL UR7, UR5, UR7, !UP4 ;  /* 0x0000000705078287 */ /* 0x000fe4000e000000 */
[----:B------:R-:W-:Y:S02]  /*1240*/  UIMAD UR8, UR18, UR8, UR4 ;  /* 0x00000008120872a4 */ /* 0x000fe4000f8e0204 */
[----:B------:R-:W-:Y:S02]  /*1250*/  @!UP0 UIADD3 UR6, UPT, UPT, UR6, -UR7, URZ ;  /* 0x8000000706068290 */ /* 0x000fe4000fffe0ff */
[----:B------:R-:W-:Y:S02]  /*1260*/  @!UP0 UIMAD UR8, UR8, UR14, UR7 ;  /* 0x0000000e080882a4 */ /* 0x000fe4000f8e0207 */
[----:B------:R-:W-:-:S02]  /*1270*/  @!UP0 UIMAD UR4, UR6, UR18, UR5 ;  /* 0x00000012060482a4 */ /* 0x000fc4000f8e0205 */
[----:B------:R-:W-:Y:S02]  /*1280*/  UIMAD UR6, UR19, UR9, UR50 ;  /* 0x00000009130672a4 */ /* 0x000fe4000f8e0232 */
[----:B------:R-:W-:Y:S01]  /*1290*/  UIMAD UR22, UR4, UR26, UR10 ;  /* 0x0000001a041672a4 */ /* 0x000fe2000f8e020a */
[----:B------:R-:W-:Y:S02]  /*12a0*/  @!UP0 UMOV UR5, UR8 ;  /* 0x0000000800058c82 */ /* 0x000fe40008000000 */
[----:B------:R-:W-:-:S12]  /*12b0*/  UIMAD UR50, UR5, UR19, UR6 ;  /* 0x00000013053272a4 */ /* 0x000fd8000f8e0206 */
.L_x_15:
[----:B------:R-:W1:Y:S02]  /*12c0*/  LDCU UR4, c[0x0][0xc30] ;  /* 0x00018600ff0477ac */ /* 0x000e640008000800 */
[----:B-1----:R-:W-:-:S09]  /*12d0*/  UISETP.NE.AND UP0, UPT, UR4, 0x1, UPT ;  /* 0x000000010400788c */ /* 0x002fd2000bf05270 */
[----:B------:R-:W-:Y:S05]  /*12e0*/  BRA.U UP0, `(.L_x_16) ;  /* 0x0000000100447547 */ /* 0x000fea000b800000 */
[----:B------:R-:W1:Y:S01]  /*12f0*/  LDCU.128 UR8, c[0x0][0xc10] ;  /* 0x00018200ff0877ac */ /* 0x000e620008000c00 */
[----:B------:R-:W2:Y:S01]  /*1300*/  LDCU UR12, c[0x0][0xc0c] ;  /* 0x00018180ff0c77ac */ /* 0x000ea20008000800 */
[----:B------:R-:W3:Y:S01]  /*1310*/  LDCU UR13, c[0x0][0xc20] ;  /* 0x00018400ff0d77ac */ /* 0x000ee20008000800 */
[----:B-1----:R-:W-:Y:S02]  /*1320*/  UIMAD.WIDE.U32 UR6, UR50, UR8, URZ ;  /* 0x00000008320672a5 */ /* 0x002fe4000f8e00ff */
[----:B------:R-:W-:Y:S02]  /*1330*/  UIMAD.WIDE.U32 UR4, UR22, UR11, URZ ;  /* 0x0000000b160472a5 */ /* 0x000fe4000f8e00ff */
[----:B--2---:R-:W-:Y:S02]  /*1340*/  UISETP.NE.AND UP1, UPT, UR12, 0x1, UPT ;  /* 0x000000010c00788c */ /* 0x004fe4000bf25270 */
[----:B------:R-:W-:Y:S01]  /*1350*/  UISETP.NE.AND UP0, UPT, UR10, 0x1, UPT ;  /* 0x000000010a00788c */ /* 0x000fe2000bf05270 */
[----:B------:R-:W-:-:S02]  /*1360*/  UMOV UR6, UR7 ;  /* 0x0000000700067c82 */ /* 0x000fc40008000000 */
[----:B------:R-:W-:Y:S01]  /*1370*/  UMOV UR4, UR5 ;  /* 0x0000000500047c82 */ /* 0x000fe20008000000 */
[----:B------:R-:W-:Y:S02]  /*1380*/  USHF.R.U32.HI UR6, URZ, UR9, UR6 ;  /* 0x00000009ff067299 */ /* 0x000fe40008011606 */
[----:B---3--:R-:W-:Y:S02]  /*1390*/  USHF.R.U32.HI UR4, URZ, UR13, UR4 ;  /* 0x0000000dff047299 */ /* 0x008fe40008011604 */
[----:B------:R-:W-:Y:S02]  /*13a0*/  USEL UR5, UR50, UR6, !UP1 ;  /* 0x0000000632057287 */ /* 0x000fe4000c800000 */
[----:B------:R-:W-:-:S04]  /*13b0*/  USEL UR4, UR22, UR4, !UP0 ;  /* 0x0000000416047287 */ /* 0x000fc8000c000000 */
[----:B------:R-:W-:Y:S02]  /*13c0*/  UIADD3 UR6, UPT, UPT, UR5, -UR4, URZ ;  /* 0x8000000405067290 */ /* 0x000fe4000fffe0ff */
[----:B------:R-:W-:Y:S02]  /*13d0*/  UIADD3 UR4, UPT, UPT, -UR5, UR4, URZ ;  /* 0x0000000405047290 */ /* 0x000fe4000fffe1ff */
[----:B------:R-:W-:Y:S02]  /*13e0*/  UIMAD UR22, UR6, UR10, UR22 ;  /* 0x0000000a061672a4 */ /* 0x000fe4000f8e0216 */
[----:B------:R-:W-:-:S12]  /*13f0*/  UIMAD UR50, UR4, UR12, UR50 ;  /* 0x0000000c043272a4 */ /* 0x000fd8000f8e0232 */
.L_x_16:
[----:B------:R-:W-:Y:S01]  /*1400*/  BAR.SYNC.DEFER_BLOCKING 0x0 ;  /* 0x0000000000007b1d */ /* 0x000fe20000010000 */
[----:B------:R-:W-:Y:S01]  /*1410*/  UISETP.NE.AND UP0, UPT, UR15, 0x2, UPT ;  /* 0x000000020f00788c */ /* 0x000fe2000bf05270 */
[----:B------:R-:W-:Y:S02]  /*1420*/  ISETP.NE.OR P2, PT, R0, 0x2, !P2 ;  /* 0x000000020000780c */ /* 0x000fe40005745670 */
[----:B------:R-:W-:Y:S02]  /*1430*/  LOP3.LUT R0, R99, 0x1f, RZ, 0xc0, !PT ;  /* 0x0000001f63007812 */ /* 0x000fe400078ec0ff */
[----:B------:R-:W1:Y:S04]  /*1440*/  LDCU UR39, c[0x0][0xc24] ;  /* 0x00018480ff2777ac */ /* 0x000e680008000800 */
[----:B------:R-:W-:Y:S05]  /*1450*/  BRA.U UP0, `(.L_x_17) ;  /* 0x0000002100187547 */ /* 0x000fea000b800000 */
[----:B------:R-:W2:Y:S01]  /*1460*/  LDCU UR5, c[0x0][0x388] ;  /* 0x00007100ff0577ac */ /* 0x000ea20008000800 */
[----:B------:R-:W-:Y:S01]  /*1470*/  PLOP3.LUT P1, PT, PT, PT, UP2, 0x80, 0x8 ;  /* 0x000000000008781c */ /* 0x000fe20003f2f028 */
[----:B------:R-:W-:Y:S01]  /*1480*/  IMAD.MOV.U32 R2, RZ, RZ, RZ ;  /* 0x000000ffff027224 */ /* 0x000fe200078e00ff */
[----:B------:R-:W-:Y:S01]  /*1490*/  ISETP.EQ.OR P3, PT, R0, RZ, P2 ;  /* 0x000000ff0000720c */ /* 0x000fe20001762670 */
[----:B------:R-:W3:Y:S01]  /*14a0*/  LDCU UR8, c[0x0][0x38c] ;  /* 0x00007180ff0877ac */ /* 0x000ee20008000800 */
[----:B------:R-:W-:Y:S01]  /*14b0*/  PLOP3.LUT P1, PT, P1, PT, PT, 0x8, 0x80 ;  /* 0x000000000080781c */ /* 0x000fe20000f2e170 */
[----:B------:R-:W4:Y:S01]  /*14c0*/  LDCU.64 UR6, c[0x0][0x390] ;  /* 0x00007200ff0677ac */ /* 0x000f220008000a00 */
[----:B------:R-:W1:Y:S01]  /*14d0*/  LDCU UR53, c[0x0][0x370] ;  /* 0x00006e00ff3577ac */ /* 0x000e620008000800 */
[----:B------:R-:W1:Y:S01]  /*14e0*/  LDCU.64 UR42, c[0x0][0x348] ;  /* 0x00006900ff2a77ac */ /* 0x000e620008000a00 */
[----:B--2---:R-:W-:Y:S01]  /*14f0*/  UIADD3 UR5, UPT, UPT, UR5, 0x1f, URZ ;  /* 0x0000001f05057890 */ /* 0x004fe2000fffe0ff */
[----:B------:R-:W2:Y:S03]  /*1500*/  LDCU UR52, c[0x0][0x374] ;  /* 0x00006e80ff3477ac */ /* 0x000ea60008000800 */
[----:B------:R-:W-:Y:S01]  /*1510*/  USHF.R.S32.HI UR4, URZ, 0x1f, UR5 ;  /* 0x0000001fff047899 */ /* 0x000fe20008011405 */
[----:B------:R-:W-:Y:S01]  /*1520*/  UMOV UR26, 0x1 ;  /* 0x00000001001a7882 */ /* 0x000fe20000000000 */
[----:B------:R-:W-:-:S02]  /*1530*/  UMOV UR31, URZ ;  /* 0x000000ff001f7c82 */ /* 0x000fc40008000000 */
[----:B------:R-:W-:Y:S01]  /*1540*/  ULEA.HI UR4, UR4, UR5, URZ, 0x5 ;  /* 0x0000000504047291 */ /* 0x000fe2000f8f28ff */
[----:B------:R-:W-:Y:S01]  /*1550*/  UMOV UR36, URZ ;  /* 0x000000ff00247c82 */ /* 0x000fe20008000000 */
[----:B------:R-:W-:Y:S02]  /*1560*/  UMOV UR38, URZ ;  /* 0x000000ff00267c82 */ /* 0x000fe40008000000 */
[----:B------:R-:W-:-:S04]  /*1570*/  USHF.R.S32.HI UR4, URZ, 0x5, UR4 ;  /* 0x00000005ff047899 */ /* 0x000fc80008011404 */
[----:B---3--:R-:W-:-:S04]  /*1580*/  UIMAD UR4, UR4, UR8, URZ ;  /* 0x00000008040472a4 */ /* 0x008fc8000f8e02ff */
[----:B----4-:R-:W-:-:S04]  /*1590*/  UIMAD UR4, UR4, UR6, URZ ;  /* 0x00000006040472a4 */ /* 0x010fc8000f8e02ff */
[----:B------:R-:W-:-:S04]  /*15a0*/  UIMAD UR54, UR4, UR7, URZ ;  /* 0x00000007043672a4 */ /* 0x000fc8000f8e02ff */
[----:B------:R-:W-:Y:S02]  /*15b0*/  UISETP.NE.AND UP1, UPT, UR54, URZ, UPT ;  /* 0x000000ff3600728c */ /* 0x000fe4000bf25270 */
[----:B------:R-:W-:-:S04]  /*15c0*/  UISETP.LT.U32.AND UP0, UPT, UR54, 0x10, UPT ;  /* 0x000000103600788c */ /* 0x000fc8000bf01070 */
[----:B------:R-:W-:-:S04]  /*15d0*/  USEL UR4, UR54, 0x10, UP0 ;  /* 0x0000001036047887 */ /* 0x000fc80008000000 */
[----:B------:R-:W-:Y:S02]  /*15e0*/  UIADD3 UR5, UPT, UPT, UR4, -0x1, URZ ;  /* 0xffffffff04057890 */ /* 0x000fe4000fffe0ff */
[----:B------:R-:W-:Y:S02]  /*15f0*/  @!UP1 UIADD3 UR5, UPT, UPT, UR4, URZ, URZ ;  /* 0x000000ff04059290 */ /* 0x000fe4000fffe0ff */
[----:B------:R-:W-:Y:S02]  /*1600*/  UIADD3 UR51, UPT, UPT, UR54, -UR4, URZ ;  /* 0x8000000436337290 */ /* 0x000fe4000fffe0ff */
[----:B-12---:R-:W-:-:S12]  /*1610*/  UIADD3 UR55, UPT, UPT, UR5, 0x1, URZ ;  /* 0x0000000105377890 */ /* 0x006fd8000fffe0ff */
.L_x_33:
[----:B------:R-:W1:Y:S01]  /*1620*/  S2UR UR30, SR_CgaCtaId ;  /* 0x00000000001e79c3 */ /* 0x000e620000008800 */
[----:B------:R-:W-:Y:S01]  /*1630*/  UMOV UR4, 0x400 ;  /* 0x0000040000047882 */ /* 0x000fe20000000000 */
[----:B------:R-:W-:Y:S01]  /*1640*/  MOV R0, UR26 ;  /* 0x0000001a00007c02 */ /* 0x000fe20008000f00 */
[----:B------:R-:W-:Y:S02]  /*1650*/  UISETP.NE.AND UP0, UPT, UR54, URZ, UPT ;  /* 0x000000ff3600728c */ /* 0x000fe4000bf05270 */
[----:B------:R-:W-:Y:S01]  /*1660*/  USHF.L.U32 UR18, UR22, 0x6, URZ ;  /* 0x0000000616127899 */ /* 0x000fe200080006ff */
[----:B------:R-:W-:Y:S01]  /*1670*/  SHF.L.U32 R0, R0, 0x1f, RZ ;  /* 0x0000001f00007819 */ /* 0x000fe200000006ff */
[----:B------:R-:W-:Y:S01]  /*1680*/  USHF.L.U32 UR44, UR50, 0x7, URZ ;  /* 0x00000007322c7899 */ /* 0x000fe200080006ff */
[----:B------:R-:W-:Y:S01]  /*1690*/  UMOV UR27, URZ ;  /* 0x000000ff001b7c82 */ /* 0x000fe20008000000 */
[----:B------:R-:W-:Y:S01]  /*16a0*/  UMOV UR22, URZ ;  /* 0x000000ff00167c82 */ /* 0x000fe20008000000 */
[----:B------:R-:W-:Y:S01]  /*16b0*/  UMOV UR21, URZ ;  /* 0x000000ff00157c82 */ /* 0x000fe20008000000 */
[----:B------:R-:W-:Y:S01]  /*16c0*/  UMOV UR20, URZ ;  /* 0x000000ff00147c82 */ /* 0x000fe20008000000 */
[----:B-1----:R-:W-:-:S04]  /*16d0*/  ULEA UR30, UR30, UR4, 0x18 ;  /* 0x000000041e1e7291 */ /* 0x002fc8000f8ec0ff */
[----:B------:R-:W-:-:S09]  /*16e0*/  ULEA UR4, UR31, UR30, 0x3 ;  /* 0x0000001e1f047291 */ /* 0x000fd2000f8e18ff */
[----:B------:R1:W2:Y:S01]  /*16f0*/  SYNCS.PHASECHK.TRANS64.TRYWAIT P0, [UR4+0x80], R0 ;  /* 0x00008000ff0075a7 */ /* 0x0002a20008001104 */
[----:B------:R-:W-:Y:S05]  /*1700*/  BRA.U !UP0, `(.L_x_18) ;  /* 0x0000000508987547 */ /* 0x000fea000b800000 */
[----:B------:R-:W3:Y:S01]  /*1710*/  LDCU.128 UR12, c[0x0][0x480] ;  /* 0x00009000ff0c77ac */ /* 0x000ee20008000c00 */
[----:B------:R-:W4:Y:S01]  /*1720*/  LDCU.128 UR8, c[0x0][0x490] ;  /* 0x00009200ff0877ac */ /* 0x000f220008000c00 */
[----:B------:R-:W1:Y:S01]  /*1730*/  LDCU.64 UR20, c[0x0][0x4c0] ;  /* 0x00009800ff1477ac */ /* 0x000e620008000a00 */
[----:B------:R-:W1:Y:S01]  /*1740*/  LDCU.64 UR16, c[0x0][0x4f0] ;  /* 0x00009e00ff1077ac */ /* 0x000e620008000a00 */
[----:B------:R-:W1:Y:S01]  /*1750*/  LDCU UR19, c[0x0][0x4c8] ;  /* 0x00009900ff1377ac */ /* 0x000e620008000800 */
[----:B---3--:R-:W-:Y:S02]  /*1760*/  UIMAD.WIDE.U32 UR4, UR44, UR13, URZ ;  /* 0x0000000d2c0472a5 */ /* 0x008fe4000f8e00ff */
[----:B------:R-:W-:Y:S02]  /*1770*/  UISETP.NE.AND UP0, UPT, UR12, 0x1, UPT ;  /* 0x000000010c00788c */ /* 0x000fe4000bf05270 */
[----:B------:R-:W-:Y:S01]  /*1780*/  USHF.R.U32.HI UR5, URZ, UR14, UR5 ;  /* 0x0000000eff057299 */ /* 0x000fe20008011605 */
[----:B------:R-:W3:Y:S03]  /*1790*/  LDCU UR45, c[0x0][0x38c] ;  /* 0x00007180ff2d77ac */ /* 0x000ee60008000800 */
[----:B------:R-:W-:-:S02]  /*17a0*/  USEL UR5, UR44, UR5, !UP0 ;  /* 0x000000052c057287 */ /* 0x000fc4000c000000 */
[----:B------:R-:W-:Y:S02]  /*17b0*/  UISETP.NE.AND UP0, UPT, UR15, 0x1, UPT ;  /* 0x000000010f00788c */ /* 0x000fe4000bf05270 */
[----:B----4-:R-:W-:Y:S01]  /*17c0*/  UIMAD.WIDE.U32 UR6, UR5, UR8, URZ ;  /* 0x00000008050672a5 */ /* 0x010fe2000f8e00ff */
[----:B------:R-:W4:Y:S01]  /*17d0*/  LDCU UR8, c[0x0][0x4a0] ;  /* 0x00009400ff0877ac */ /* 0x000f220008000800 */
[----:B------:R-:W1:Y:S05]  /*17e0*/  LDCU UR23, c[0x0][0x4cc] ;  /* 0x00009980ff1777ac */ /* 0x000e6a0008000800 */
[----:B------:R-:W-:Y:S01]  /*17f0*/  UMOV UR4, UR7 ;  /* 0x0000000700047c82 */ /* 0x000fe20008000000 */
[----:B------:R-:W1:Y:S01]  /*1800*/  LDCU.64 UR40, c[0x0][0x390] ;  /* 0x00007200ff2877ac */ /* 0x000e620008000a00 */
[----:B------:R-:W-:Y:S01]  /*1810*/  USHF.R.U32.HI UR4, URZ, UR9, UR4 ;  /* 0x00000009ff047299 */ /* 0x000fe20008011604 */
[----:B------:R-:W1:Y:S03]  /*1820*/  LDCU UR9, c[0x0][0x4ec] ;  /* 0x00009d80ff0977ac */ /* 0x000e660008000800 */
[----:B------:R-:W-:-:S02]  /*1830*/  USEL UR4, UR5, UR4, !UP0 ;  /* 0x0000000405047287 */ /* 0x000fc4000c000000 */
[----:B------:R-:W-:Y:S02]  /*1840*/  UISETP.NE.AND UP0, UPT, UR10, 0x1, UPT ;  /* 0x000000010a00788c */ /* 0x000fe4000bf05270 */
[----:B------:R-:W-:Y:S01]  /*1850*/  UIMAD.WIDE.U32 UR6, UR4, UR11, URZ ;  /* 0x0000000b040672a5 */ /* 0x000fe2000f8e00ff */
[----:B------:R-:W1:Y:S01]  /*1860*/  LDCU.64 UR24, c[0x0][0x4d0] ;  /* 0x00009a00ff1877ac */ /* 0x000e620008000a00 */
[----:B------:R-:W-:-:S05]  /*1870*/  UIADD3 UR38, UPT, UPT, UR55, UR36, URZ ;  /* 0x0000002437267290 */ /* 0x000fca000fffe0ff */
[----:B------:R-:W-:Y:S01]  /*1880*/  UMOV UR6, UR7 ;  /* 0x0000000700067c82 */ /* 0x000fe20008000000 */
[----:B------:R-:W-:Y:S02]  /*1890*/  UIADD3 UR7, UPT, UPT, -UR4, URZ, URZ ;  /* 0x000000ff04077290 */ /* 0x000fe4000fffe1ff */
[----:B----4-:R-:W-:Y:S02]  /*18a0*/  USHF.R.U32.HI UR6, URZ, UR8, UR6 ;  /* 0x00000008ff067299 */ /* 0x010fe40008011606 */
[----:B------:R-:W-:Y:S02]  /*18b0*/  UIADD3 UR8, UPT, UPT, -UR5, URZ, URZ ;  /* 0x000000ff05087290 */ /* 0x000fe4000fffe1ff */
[----:B------:R-:W-:Y:S02]  /*18c0*/  USEL UR14, UR4, UR6, !UP0 ;  /* 0x00000006040e7287 */ /* 0x000fe4000c000000 */
[----:B------:R-:W-:Y:S02]  /*18d0*/  UIMAD UR7, UR15, UR7, UR5 ;  /* 0x000000070f0772a4 */ /* 0x000fe4000f8e0205 */
[----:B------:R-:W-:-:S02]  /*18e0*/  UIADD3 UR6, UPT, UPT, -UR14, URZ, URZ ;  /* 0x000000ff0e067290 */ /* 0x000fc4000fffe1ff */
[----:B------:R-:W-:Y:S02]  /*18f0*/  UIMAD UR8, UR12, UR8, UR44 ;  /* 0x000000080c0872a4 */ /* 0x000fe4000f8e022c */
[----:B------:R-:W-:Y:S02]  /*1900*/  UIMAD UR13, UR10, UR6, UR4 ;  /* 0x000000060a0d72a4 */ /* 0x000fe4000f8e0204 */
[----:B-1----:R-:W-:Y:S02]  /*1910*/  UIMAD UR11, UR8, UR20, UR9 ;  /* 0x00000014080b72a4 */ /* 0x002fe4000f8e0209 */
[----:B------:R-:W-:Y:S01]  /*1920*/  UIMAD UR12, UR7, UR21, UR16 ;  /* 0x00000015070c72a4 */ /* 0x000fe2000f8e0210 */
[----:B------:R-:W1:Y:S02]  /*1930*/  LDCU.64 UR4, c[0x0][0x4f8] ;  /* 0x00009f00ff0477ac */ /* 0x000e640008000a00 */
[----:B------:R-:W4:Y:S01]  /*1940*/  LDCU UR6, c[0x0][0x500] ;  /* 0x0000a000ff0677ac */ /* 0x000f220008000800 */
[----:B------:R-:W-:Y:S01]  /*1950*/  UIMAD UR13, UR13, UR19, UR17 ;  /* 0x000000130d0d72a4 */ /* 0x000fe2000f8e0211 */
[----:B------:R-:W-:Y:S01]  /*1960*/  UMOV UR27, URZ ;  /* 0x000000ff001b7c82 */ /* 0x000fe20008000000 */
[----:B------:R-:W-:Y:S01]  /*1970*/  UMOV UR7, UR31 ;  /* 0x0000001f00077c82 */ /* 0x000fe20008000000 */
[----:B------:R-:W-:Y:S01]  /*1980*/  UMOV UR20, URZ ;  /* 0x000000ff00147c82 */ /* 0x000fe20008000000 */
[----:B------:R-:W-:Y:S01]  /*1990*/  UMOV UR21, URZ ;  /* 0x000000ff00157c82 */ /* 0x000fe20008000000 */
[----:B---3--:R-:W-:-:S07]  /*19a0*/  UMOV UR22, URZ ;  /* 0x000000ff00167c82 */ /* 0x008fce0008000000 */
.L_x_23:
[----:B------:R-:W-:Y:S01]  /*19b0*/  @!P2 MOV R3, 0x3000 ;  /* 0x000030000003a802 */ /* 0x000fe20000000f00 */
[----:B------:R-:W-:Y:S01]  /*19c0*/  ULEA UR9, UR7, UR30, 0x3 ;  /* 0x0000001e07097291 */ /* 0x000fe2000f8e18ff */
[----:B-12---:R-:W-:Y:S11]  /*19d0*/  @P0 BRA `(.L_x_19) ;  /* 0x0000000000100947 */ /* 0x006ff60003800000 */
[----:B------:R-:W-:Y:S04]  /*19e0*/  MOV R0, UR26 ;  /* 0x0000001a00007c02 */ /* 0x000fe80008000f00 */
[----:B------:R-:W-:Y:S04]  /*19f0*/  SHF.L.U32 R5, R0, 0x1f, RZ ;  /* 0x0000001f00057819 */ /* 0x000fe800000006ff */
[----:B------:R-:W2:Y:S02]  /*1a00*/  SYNCS.PHASECHK.TRANS64.TRYWAIT P0, [UR9+0x80], R5 ;  /* 0x00008005ff0075a7 */ /* 0x000ea40008001109 */
[----:B--2---:R-:W-:Y:S05]  /*1a10*/  @!P0 BRA `(.L_x_20) ;  /* 0x0000006c00508947 */ /* 0x004fea0003800000 */
.L_x_19:
[----:B------:R3:W-:Y:S01]  /*1a20*/  @!P2 SYNCS.ARRIVE.TRANS64 RZ, [UR9], R3 ;  /* 0x00000003ffffa9a7 */ /* 0x0007e20008000009 */
[----:B------:R-:W-:Y:S04]  /*1a30*/  BSSY.RECONVERGENT B0, `(.L_x_21) ;  /* 0x0000003000007945 */ /* 0x000fe80003800200 */
[----:B------:R-:W-:Y:S05]  /*1a40*/  @P3 BRA `(.L_x_22) ;  /* 0x0000000000043947 */ /* 0x000fea0003800000 */
[----:B-1--4-:R-:W-:Y:S05]  /*1a50*/  BPT.TRAP 0x1 ;  /* 0x000000040000795c */ /* 0x012fea0000300000 */
.L_x_22:
[----:B-1--4-:R-:W-:Y:S05]  /*1a60*/  BSYNC.RECONVERGENT B0 ;  /* 0x0000000000007941 */ /* 0x012fea0003800200 */
.L_x_21:
[----:B------:R-:W-:Y:S02]  /*1a70*/  UIADD3 UR8, UPT, UPT, UR7, 0x1, URZ ;  /* 0x0000000107087890 */ /* 0x000fe4000fffe0ff */
[----:B------:R-:W-:Y:S02]  /*1a80*/  UIMAD UR15, UR20, UR23, UR4 ;  /* 0x00000017140f72a4 */ /* 0x000fe4000f8e0204 */
[----:B------:R-:W-:Y:S02]  /*1a90*/  UISETP.NE.AND UP0, UPT, UR8, 0x10, UPT ;  /* 0x000000100800788c */ /* 0x000fe4000bf05270 */
[----:B------:R-:W-:Y:S02]  /*1aa0*/  ULEA UR17, UR7, UR30, 0xd ;  /* 0x0000001e07117291 */ /* 0x000fe4000f8e68ff */
[----:B------:R-:W-:Y:S02]  /*1ab0*/  USEL UR10, URZ, 0x1, UP0 ;  /* 0x00000001ff0a7887 */ /* 0x000fe40008000000 */
[----:B------:R-:W-:Y:S02]  /*1ac0*/  USEL UR31, UR8, URZ, UP0 ;  /* 0x000000ff081f7287 */ /* 0x000fe40008000000 */
[----:B------:R-:W-:Y:S02]  /*1ad0*/  ULOP3.LUT UR26, UR26, UR10, URZ, 0x3c, !UPT ;  /* 0x0000000a1a1a7292 */ /* 0x000fe4000f8e3cff */
[----:B------:R-:W-:Y:S02]  /*1ae0*/  ULEA UR8, UR31, UR30, 0x3 ;  /* 0x0000001e1f087291 */ /* 0x000fe4000f8e18ff */
[----:B------:R-:W-:Y:S02]  /*1af0*/  ULEA UR16, UR7, UR30, 0xc ;  /* 0x0000001e07107291 */ /* 0x000fe4000f8e60ff */
[----:B------:R-:W-:Y:S01]  /*1b00*/  UIADD3 UR34, UP0, UPT, UR42, 0x80, URZ ;  /* 0x000000802a227890 */ /* 0x000fe2000ff1e0ff */
[----:B--2---:R-:W-:Y:S01]  /*1b10*/  MOV R0, UR26 ;  /* 0x0000001a00007c02 */ /* 0x004fe20008000f00 */
[----:B------:R-:W-:Y:S02]  /*1b20*/  USHF.L.U32 UR10, UR27, 0x5, URZ ;  /* 0x000000051b0a7899 */ /* 0x000fe400080006ff */
[----:B------:R-:W-:Y:S01]  /*1b30*/  UIADD3.X UR35, UPT, UPT, URZ, UR43, URZ, UP0, !UPT ;  /* 0x0000002bff237290 */ /* 0x000fe200087fe4ff */
[----:B---3--:R-:W-:Y:S01]  /*1b40*/  SHF.L.U32 R3, R0, 0x1f, RZ ;  /* 0x0000001f00037819 */ /* 0x008fe200000006ff */
[----:B------:R-:W-:Y:S02]  /*1b50*/  UIADD3 UR32, UP3, UPT, UR42, 0x200, URZ ;  /* 0x000002002a207890 */ /* 0x000fe4000ff7e0ff */
[----:B------:R-:W-:Y:S01]  /*1b60*/  UIADD3 UR16, UPT, UPT, UR16, 0x26400, URZ ;  /* 0x0002640010107890 */ /* 0x000fe2000fffe0ff */
[----:B------:R3:W1:Y:S01]  /*1b70*/  SYNCS.PHASECHK.TRANS64.TRYWAIT P0, [UR8+0x80], R3 ;  /* 0x00008003ff0075a7 */ /* 0x0006620008001108 */
[----:B------:R-:W-:Y:S02]  /*1b80*/  UIMAD UR8, UR21, UR24, UR5 ;  /* 0x00000018150872a4 */ /* 0x000fe4000f8e0205 */
[----:B------:R-:W-:Y:S02]  /*1b90*/  UIMAD UR7, UR22, UR25, UR6 ;  /* 0x00000019160772a4 */ /* 0x000fe4000f8e0206 */
[----:B------:R-:W-:Y:S02]  /*1ba0*/  ULEA UR15, UR8, UR15, 0x5 ;  /* 0x0000000f080f7291 */ /* 0x000fe4000f8e28ff */
[----:B------:R-:W-:Y:S02]  /*1bb0*/  UIADD3 UR8, UPT, UPT, UR17, 0x6400, URZ ;  /* 0x0000640011087890 */ /* 0x000fe4000fffe0ff */
[----:B------:R-:W-:Y:S02]  /*1bc0*/  ULEA UR7, UR7, UR15, 0xa ;  /* 0x0000000f07077291 */ /* 0x000fe4000f8e50ff */
[----:B------:R-:W-:Y:S02]  /*1bd0*/  UIADD3.X UR33, UPT, UPT, URZ, UR43, URZ, UP3, !UPT ;  /* 0x0000002bff217290 */ /* 0x000fe40009ffe4ff */
[----:B------:R-:W-:Y:S02]  /*1be0*/  UPRMT UR7, UR7, 0x5410, URZ ;  /* 0x0000541007077896 */ /* 0x000fe400080000ff */
[----:B------:R-:W-:Y:S02]  /*1bf0*/  UIADD3 UR37, UPT, UPT, UR20, 0x1, URZ ;  /* 0x0000000114257890 */ /* 0x000fe4000fffe0ff */
[----:B------:R-:W-:Y:S02]  /*1c00*/  UIADD3 UR29, UPT, UPT, UR21, 0x1, URZ ;  /* 0x00000001151d7890 */ /* 0x000fe4000fffe0ff */
[----:B------:R-:W-:Y:S02]  /*1c10*/  UISETP.NE.AND UP2, UPT, UR37, UR45, UPT ;  /* 0x0000002d2500728c */ /* 0x000fe4000bf45270 */
[----:B------:R-:W-:Y:S01]  /*1c20*/  UIADD3 UR28, UPT, UPT, UR22, 0x1, URZ ;  /* 0x00000001161c7890 */ /* 0x000fe2000fffe0ff */
[----:B------:R2:W-:Y:S01]  /*1c30*/  UTMALDG.5D.IM2COL [UR8], [UR34], UR7 ;  /* 0x00000008220073b4 */ /* 0x0005e20008060007 */
[----:B------:R-:W-:Y:S01]  /*1c40*/  UIADD3 UR36, UPT, UPT, UR36, 0x1, URZ ;  /* 0x0000000124247890 */ /* 0x000fe2000fffe0ff */
[----:B------:R-:W-:Y:S01]  /*1c50*/  UMOV UR46, 0x0 ;  /* 0x00000000002e7882 */ /* 0x000fe20000000000 */
[----:B------:R-:W-:Y:S01]  /*1c60*/  UMOV UR47, 0x10000000 ;  /* 0x10000000002f7882 */ /* 0x000fe20000000000 */
[----:B------:R-:W-:Y:S01]  /*1c70*/  UMOV UR17, UR9 ;  /* 0x0000000900117c82 */ /* 0x000fe20008000000 */
[----:B------:R-:W-:Y:S03]  /*1c80*/  UMOV UR19, UR10 ;  /* 0x0000000a00137c82 */ /* 0x000fe60008000000 */
[----:B------:R-:W-:Y:S01]  /*1c90*/  @UP2 UIADD3 UR29, UPT, UPT, UR21, URZ, URZ ;  /* 0x000000ff151d2290 */ /* 0x000fe2000fffe0ff */
[----:B------:R4:W-:Y:S03]  /*1ca0*/  UTMALDG.5D [UR16], [UR32], desc[UR46] ;  /* 0x00002e10200075b4 */ /* 0x0009e60008021000 */
[----:B------:R-:W-:Y:S11]  /*1cb0*/  UISETP.NE.AND UP1, UPT, UR29, UR40, UPT ;  /* 0x000000281d00728c */ /* 0x000ff6000bf25270 */
[----:B------:R-:W-:Y:S04]  /*1cc0*/  @UP1 UIADD3 UR28, UPT, UPT, UR22, URZ, URZ ;  /* 0x000000ff161c1290 */ /* 0x000fe8000fffe0ff */
[----:B------:R-:W-:Y:S02]  /*1cd0*/  UISETP.NE.AND UP0, UPT, UR28, UR41, UPT ;  /* 0x000000291c00728c */ /* 0x000fe4000bf05270 */
[----:B--2---:R-:W-:Y:S09]  /*1ce0*/  UIADD3 UR8, UPT, UPT, UR27, 0x1, URZ ;  /* 0x000000011b087890 */ /* 0x004ff2000fffe0ff */
[----:B------:R-:W-:Y:S01]  /*1cf0*/  @UP0 UIADD3 UR8, UPT, UPT, UR27, URZ, URZ ;  /* 0x000000ff1b080290 */ /* 0x000fe2000fffe0ff */
[----:B------:R-:W-:Y:S06]  /*1d00*/  UMOV UR7, UR31 ;  /* 0x0000001f00077c82 */ /* 0x000fec0008000000 */
[----:B------:R-:W-:Y:S01]  /*1d10*/  UMOV UR27, UR8 ;  /* 0x00000008001b7c82 */ /* 0x000fe20008000000 */
[----:B----4-:R-:W-:Y:S02]  /*1d20*/  USEL UR22, UR28, URZ, UP0 ;  /* 0x000000ff1c167287 */ /* 0x010fe40008000000 */
[----:B------:R-:W-:Y:S02]  /*1d30*/  UISETP.NE.AND UP0, UPT, UR36, UR38, UPT ;  /* 0x000000262400728c */ /* 0x000fe4000bf05270 */
[----:B------:R-:W-:Y:S02]  /*1d40*/  USEL UR20, UR37, URZ, UP2 ;  /* 0x000000ff25147287 */ /* 0x000fe40009000000 */
[----:B------:R-:W-:Y:S05]  /*1d50*/  USEL UR21, UR29, URZ, UP1 ;  /* 0x000000ff1d157287 */ /* 0x000fea0008800000 */
[----:B---3--:R-:W-:Y:S07]  /*1d60*/  BRA.U UP0, `(.L_x_23) ;  /* 0xfffffffd00107547 */ /* 0x008fee000b83ffff */
.L_x_18:
[----:B------:R-:W-:Y:S01]  /*1d70*/  ULEA UR4, UR31, UR30, 0x3 ;  /* 0x0000001e1f047291 */ /* 0x000fe2000f8e18ff */
[----:B-1----:R-:W-:Y:S01]  /*1d80*/  MOV R0, UR26 ;  /* 0x0000001a00007c02 */ /* 0x002fe20008000f00 */
[----:B------:R-:W-:Y:S01]  /*1d90*/  @!P1 SYNCS.ARRIVE.TRANS64.A1T0 RZ, [UR30+0x138], RZ ;  /* 0x000138ffffff99a7 */ /* 0x000fe2000810001e */
[----:B------:R-:W-:Y:S02]  /*1da0*/  UISETP.GE.AND UP0, UPT, UR51, 0x1, UPT ;  /* 0x000000013300788c */ /* 0x000fe4000bf06270 */
[----:B------:R-:W-:-:S04]  /*1db0*/  SHF.L.U32 R0, R0, 0x1f, RZ ;  /* 0x0000001f00007819 */ /* 0x000fc800000006ff */
[----:B--2---:R1:W2:Y:S03]  /*1dc0*/  SYNCS.PHASECHK.TRANS64.TRYWAIT P0, [UR4+0x80], R0 ;  /* 0x00008000ff0075a7 */ /* 0x0042a60008001104 */
[----:B------:R-:W-:Y:S05]  /*1dd0*/  BRA.U !UP0, `(.L_x_24) ;  /* 0x0000000508907547 */ /* 0x000fea000b800000 */
[----:B------:R-:W3:Y:S01]  /*1de0*/  LDCU.128 UR8, c[0x0][0x480] ;  /* 0x00009000ff0877ac */ /* 0x000ee20008000c00 */
[----:B------:R-:W4:Y:S01]  /*1df0*/  LDCU.128 UR32, c[0x0][0x490] ;  /* 0x00009200ff2077ac */ /* 0x000f220008000c00 */
[----:B------:R-:W1:Y:S01]  /*1e00*/  LDCU.64 UR28, c[0x0][0x4c0] ;  /* 0x00009800ff1c77ac */ /* 0x000e620008000a00 */
[----:B------:R-:W1:Y:S01]  /*1e10*/  LDCU UR13, c[0x0][0x4c8] ;  /* 0x00009900ff0d77ac */ /* 0x000e620008000800 */
[----:B------:R-:W1:Y:S01]  /*1e20*/  LDCU.64 UR16, c[0x0][0x4f0] ;  /* 0x00009e00ff1077ac */ /* 0x000e620008000a00 */
[----:B---3--:R-:W-:Y:S02]  /*1e30*/  UIMAD.WIDE.U32 UR4, UR44, UR9, URZ ;  /* 0x000000092c0472a5 */ /* 0x008fe4000f8e00ff */
[----:B------:R-:W-:Y:S02]  /*1e40*/  UISETP.NE.AND UP0, UPT, UR8, 0x1, UPT ;  /* 0x000000010800788c */ /* 0x000fe4000bf05270 */
[----:B------:R-:W-:Y:S01]  /*1e50*/  USHF.R.U32.HI UR5, URZ, UR10, UR5 ;  /* 0x0000000aff057299 */ /* 0x000fe20008011605 */
[----:B------:R-:W3:Y:S03]  /*1e60*/  LDCU UR9, c[0x0][0x4a0] ;  /* 0x00009400ff0977ac */ /* 0x000ee60008000800 */
[----:B------:R-:W-:-:S02]  /*1e70*/  USEL UR5, UR44, UR5, !UP0 ;  /* 0x000000052c057287 */ /* 0x000fc4000c000000 */
[----:B------:R-:W-:Y:S02]  /*1e80*/  UISETP.NE.AND UP0, UPT, UR11, 0x1, UPT ;  /* 0x000000010b00788c */ /* 0x000fe4000bf05270 */
[----:B----4-:R-:W-:Y:S01]  /*1e90*/  UIMAD.WIDE.U32 UR6, UR5, UR32, URZ ;  /* 0x00000020050672a5 */ /* 0x010fe2000f8e00ff */
[----:B------:R-:W1:Y:S01]  /*1ea0*/  LDCU UR10, c[0x0][0x4ec] ;  /* 0x00009d80ff0a77ac */ /* 0x000e620008000800 */
[----:B------:R-:W4:Y:S05]  /*1eb0*/  LDCU UR46, c[0x0][0x38c] ;  /* 0x00007180ff2e77ac */ /* 0x000f2a0008000800 */
[----:B------:R-:W-:Y:S01]  /*1ec0*/  UMOV UR4, UR7 ;  /* 0x0000000700047c82 */ /* 0x000fe20008000000 */
[----:B------:R-:W1:Y:S01]  /*1ed0*/  LDCU UR23, c[0x0][0x4cc] ;  /* 0x00009980ff1777ac */ /* 0x000e620008000800 */
[----:B------:R-:W-:Y:S01]  /*1ee0*/  USHF.R.U32.HI UR4, URZ, UR33, UR4 ;  /* 0x00000021ff047299 */ /* 0x000fe20008011604 */
[----:B------:R-:W1:Y:S03]  /*1ef0*/  LDCU.64 UR40, c[0x0][0x390] ;  /* 0x00007200ff2877ac */ /* 0x000e660008000a00 */
[----:B------:R-:W-:-:S02]  /*1f00*/  USEL UR4, UR5, UR4, !UP0 ;  /* 0x0000000405047287 */ /* 0x000fc4000c000000 */
[----:B------:R-:W-:Y:S02]  /*1f10*/  UISETP.NE.AND UP0, UPT, UR34, 0x1, UPT ;  /* 0x000000012200788c */ /* 0x000fe4000bf05270 */
[----:B------:R-:W-:Y:S01]  /*1f20*/  UIMAD.WIDE.U32 UR6, UR4, UR35, URZ ;  /* 0x00000023040672a5 */ /* 0x000fe2000f8e00ff */
[----:B------:R-:W1:Y:S01]  /*1f30*/  LDCU.64 UR24, c[0x0][0x4d0] ;  /* 0x00009a00ff1877ac */ /* 0x000e620008000a00 */
[----:B------:R-:W-:-:S05]  /*1f40*/  UIADD3 UR38, UPT, UPT, UR51, UR38, URZ ;  /* 0x0000002633267290 */ /* 0x000fca000fffe0ff */
[----:B------:R-:W-:Y:S01]  /*1f50*/  UMOV UR6, UR7 ;  /* 0x0000000700067c82 */ /* 0x000fe20008000000 */
[----:B------:R-:W-:Y:S02]  /*1f60*/  UIADD3 UR7, UPT, UPT, -UR5, URZ, URZ ;  /* 0x000000ff05077290 */ /* 0x000fe4000fffe1ff */
[----:B---3--:R-:W-:Y:S02]  /*1f70*/  USHF.R.U32.HI UR6, URZ, UR9, UR6 ;  /* 0x00000009ff067299 */ /* 0x008fe40008011606 */
[----:B------:R-:W-:Y:S02]  /*1f80*/  UIMAD UR7, UR8, UR7, UR44 ;  /* 0x00000007080772a4 */ /* 0x000fe4000f8e022c */
[----:B------:R-:W-:Y:S02]  /*1f90*/  USEL UR14, UR4, UR6, !UP0 ;  /* 0x00000006040e7287 */ /* 0x000fe4000c000000 */
[----:B------:R-:W-:Y:S02]  /*1fa0*/  UIADD3 UR6, UPT, UPT, -UR4, URZ, URZ ;  /* 0x000000ff04067290 */ /* 0x000fe4000fffe1ff */
[----:B------:R-:W-:-:S02]  /*1fb0*/  UIADD3 UR9, UPT, UPT, -UR14, URZ, URZ ;  /* 0x000000ff0e097290 */ /* 0x000fc4000fffe1ff */
[----:B------:R-:W-:Y:S02]  /*1fc0*/  UIMAD UR12, UR11, UR6, UR5 ;  /* 0x000000060b0c72a4 */ /* 0x000fe4000f8e0205 */
[----:B------:R-:W-:Y:S02]  /*1fd0*/  UIMAD UR9, UR34, UR9, UR4 ;  /* 0x00000009220972a4 */ /* 0x000fe4000f8e0204 */
[----:B-1----:R-:W-:Y:S01]  /*1fe0*/  UIMAD UR11, UR7, UR28, UR10 ;  /* 0x0000001c070b72a4 */ /* 0x002fe2000f8e020a */
[----:B------:R-:W1:Y:S02]  /*1ff0*/  LDCU.64 UR4, c[0x0][0x4f8] ;  /* 0x00009f00ff0477ac */ /* 0x000e640008000a00 */
[----:B------:R-:W3:Y:S01]  /*2000*/  LDCU UR6, c[0x0][0x500] ;  /* 0x0000a000ff0677ac */ /* 0x000ee20008000800 */
[----:B------:R-:W-:Y:S02]  /*2010*/  UIMAD UR12, UR12, UR29, UR16 ;  /* 0x0000001d0c0c72a4 */ /* 0x000fe4000f8e0210 */
[----:B------:R-:W-:Y:S01]  /*2020*/  UIMAD UR13, UR9, UR13, UR17 ;  /* 0x0000000d090d72a4 */ /* 0x000fe2000f8e0211 */
[----:B------:R-:W-:Y:S01]  /*2030*/  UMOV UR37, UR51 ;  /* 0x0000003300257c82 */ /* 0x000fe20008000000 */
[----:B----4-:R-:W-:-:S10]  /*2040*/  UMOV UR7, UR31 ;  /* 0x0000001f00077c82 */ /* 0x010fd40008000000 */
.L_x_29:
[----:B------:R-:W-:Y:S01]  /*2050*/  @!P2 MOV R3, 0x3000 ;  /* 0x000030000003a802 */ /* 0x000fe20000000f00 */
[----:B------:R-:W-:Y:S01]  /*2060*/  ULEA UR9, UR7, UR30, 0x3 ;  /* 0x0000001e07097291 */ /* 0x000fe2000f8e18ff */
[----:B-12---:R-:W-:Y:S11]  /*2070*/  @P0 BRA `(.L_x_25) ;  /* 0x0000000000100947 */ /* 0x006ff60003800000 */
[----:B------:R-:W-:Y:S04]  /*2080*/  MOV R0, UR26 ;  /* 0x0000001a00007c02 */ /* 0x000fe80008000f00 */
[----:B------:R-:W-:Y:S04]  /*2090*/  SHF.L.U32 R5, R0, 0x1f, RZ ;  /* 0x0000001f00057819 */ /* 0x000fe800000006ff */
[----:B------:R-:W2:Y:S02]  /*20a0*/  SYNCS.PHASECHK.TRANS64.TRYWAIT P0, [UR9+0x80], R5 ;  /* 0x00008005ff0075a7 */ /* 0x000ea40008001109 */
[----:B--2---:R-:W-:Y:S05]  /*20b0*/  @!P0 BRA `(.L_x_26) ;  /* 0x0000006400c08947 */ /* 0x004fea0003800000 */
.L_x_25:
[----:B------:R4:W-:Y:S01]  /*20c0*/  @!P2 SYNCS.ARRIVE.TRANS64 RZ, [UR9], R3 ;  /* 0x00000003ffffa9a7 */ /* 0x0009e20008000009 */
[----:B------:R-:W-:Y:S04]  /*20d0*/  BSSY.RECONVERGENT B0, `(.L_x_27) ;  /* 0x0000003000007945 */ /* 0x000fe80003800200 */
[----:B------:R-:W-:Y:S05]  /*20e0*/  @P3 BRA `(.L_x_28) ;  /* 0x0000000000043947 */ /* 0x000fea0003800000 */
[----:B-1-3--:R-:W-:Y:S05]  /*20f0*/  BPT.TRAP 0x1 ;  /* 0x000000040000795c */ /* 0x00afea0000300000 */
.L_x_28:
[----:B-1-3--:R-:W-:Y:S05]  /*2100*/  BSYNC.RECONVERGENT B0 ;  /* 0x0000000000007941 */ /* 0x00afea0003800200 */
.L_x_27:
        /* <DEDUP_REMOVED lines=8> */
[----:B------:R-:W-:Y:S02]  /*2190*/  UIMAD UR10, UR21, UR24, UR5 ;  /* 0x00000018150a72a4 */ /* 0x000fe4000f8e0205 */
[----:B------:R-:W-:Y:S01]  /*21a0*/  UIADD3 UR34, UP0, UPT, UR42, 0x80, URZ ;  /* 0x000000802a227890 */ /* 0x000fe2000ff1e0ff */
[----:B--2---:R-:W-:Y:S01]  /*21b0*/  MOV R0, UR26 ;  /* 0x0000001a00007c02 */ /* 0x004fe20008000f00 */
[----:B------:R-:W-:Y:S02]  /*21c0*/  ULEA UR10, UR10, UR15, 0x5 ;  /* 0x0000000f0a0a7291 */ /* 0x000fe4000f8e28ff */
[----:B------:R-:W-:Y:S01]  /*21d0*/  USHF.L.U32 UR19, UR27, 0x5, URZ ;  /* 0x000000051b137899 */ /* 0x000fe200080006ff */
[----:B----4-:R-:W-:Y:S01]  /*21e0*/  SHF.L.U32 R3, R0, 0x1f, RZ ;  /* 0x0000001f00037819 */ /* 0x010fe200000006ff */
[----:B------:R-:W-:Y:S02]  /*21f0*/  UIADD3.X UR35, UPT, UPT, URZ, UR43, URZ, UP0, !UPT ;  /* 0x0000002bff237290 */ /* 0x000fe400087fe4ff */
[----:B------:R-:W-:Y:S01]  /*2200*/  UIADD3 UR32, UP3, UPT, UR42, 0x200, URZ ;  /* 0x000002002a207890 */ /* 0x000fe2000ff7e0ff */
[----:B------:R4:W1:Y:S01]  /*2210*/  SYNCS.PHASECHK.TRANS64.TRYWAIT P0, [UR8+0x80], R3 ;  /* 0x00008003ff0075a7 */ /* 0x0008620008001108 */
[----:B------:R-:W-:Y:S02]  /*2220*/  ULEA UR8, UR7, UR30, 0xd ;  /* 0x0000001e07087291 */ /* 0x000fe4000f8e68ff */
[----:B------:R-:W-:Y:S02]  /*2230*/  UIMAD UR7, UR22, UR25, UR6 ;  /* 0x00000019160772a4 */ /* 0x000fe4000f8e0206 */
[----:B------:R-:W-:Y:S02]  /*2240*/  UIADD3 UR8, UPT, UPT, UR8, 0x6400, URZ ;  /* 0x0000640008087890 */ /* 0x000fe4000fffe0ff */
[----:B------:R-:W-:Y:S02]  /*2250*/  ULEA UR7, UR7, UR10, 0xa ;  /* 0x0000000a07077291 */ /* 0x000fe4000f8e50ff */
[----:B------:R-:W-:Y:S02]  /*2260*/  UIADD3.X UR33, UPT, UPT, URZ, UR43, URZ, UP3, !UPT ;  /* 0x0000002bff217290 */ /* 0x000fe40009ffe4ff */
[----:B------:R-:W-:Y:S02]  /*2270*/  UPRMT UR7, UR7, 0x5410, URZ ;  /* 0x0000541007077896 */ /* 0x000fe400080000ff */
[----:B------:R-:W-:Y:S02]  /*2280*/  UIADD3 UR16, UPT, UPT, UR16, 0x26400, URZ ;  /* 0x0002640010107890 */ /* 0x000fe4000fffe0ff */
[----:B------:R-:W-:Y:S02]  /*2290*/  UIADD3 UR36, UPT, UPT, UR20, 0x1, URZ ;  /* 0x0000000114247890 */ /* 0x000fe4000fffe0ff */
[----:B------:R-:W-:Y:S02]  /*22a0*/  UIADD3 UR29, UPT, UPT, UR21, 0x1, URZ ;  /* 0x00000001151d7890 */ /* 0x000fe4000fffe0ff */
[----:B------:R-:W-:Y:S02]  /*22b0*/  UISETP.NE.AND UP2, UPT, UR36, UR46, UPT ;  /* 0x0000002e2400728c */ /* 0x000fe4000bf45270 */
[----:B------:R-:W-:Y:S01]  /*22c0*/  UIADD3 UR28, UPT, UPT, UR22, 0x1, URZ ;  /* 0x00000001161c7890 */ /* 0x000fe2000fffe0ff */
[----:B------:R-:W-:Y:S01]  /*22d0*/  UMOV UR10, UR19 ;  /* 0x00000013000a7c82 */ /* 0x000fe20008000000 */
[----:B------:R-:W-:Y:S01]  /*22e0*/  UMOV UR44, 0x0 ;  /* 0x00000000002c7882 */ /* 0x000fe20000000000 */
[----:B------:R2:W-:Y:S01]  /*22f0*/  UTMALDG.5D.IM2COL [UR8], [UR34], UR7 ;  /* 0x00000008220073b4 */ /* 0x0005e20008060007 */
[----:B------:R-:W-:Y:S01]  /*2300*/  UMOV UR45, 0x10000000 ;  /* 0x10000000002d7882 */ /* 0x000fe20000000000 */
[----:B------:R-:W-:Y:S04]  /*2310*/  UMOV UR17, UR9 ;  /* 0x0000000900117c82 */ /* 0x000fe80008000000 */
[----:B------:R-:W-:Y:S01]  /*2320*/  @UP2 UIADD3 UR29, UPT, UPT, UR21, URZ, URZ ;  /* 0x000000ff151d2290 */ /* 0x000fe2000fffe0ff */
[----:B------:R3:W-:Y:S03]  /*2330*/  UTMALDG.5D [UR16], [UR32], desc[UR44] ;  /* 0x00002c10200075b4 */ /* 0x0007e60008021000 */
[----:B------:R-:W-:Y:S11]  /*2340*/  UISETP.NE.AND UP1, UPT, UR29, UR40, UPT ;  /* 0x000000281d00728c */ /* 0x000ff6000bf25270 */
[----:B------:R-:W-:Y:S04]  /*2350*/  @UP1 UIADD3 UR28, UPT, UPT, UR22, URZ, URZ ;  /* 0x000000ff161c1290 */ /* 0x000fe8000fffe0ff */
[----:B------:R-:W-:Y:S02]  /*2360*/  UISETP.NE.AND UP0, UPT, UR28, UR41, UPT ;  /* 0x000000291c00728c */ /* 0x000fe4000bf05270 */
[----:B--2---:R-:W-:Y:S09]  /*2370*/  UIADD3 UR8, UPT, UPT, UR27, 0x1, URZ ;  /* 0x000000011b087890 */ /* 0x004ff2000fffe0ff */
[----:B------:R-:W-:Y:S02]  /*2380*/  @UP0 UIADD3 UR8, UPT, UPT, UR27, URZ, URZ ;  /* 0x000000ff1b080290 */ /* 0x000fe4000fffe0ff */
[----:B------:R-:W-:Y:S05]  /*2390*/  UIADD3 UR7, UPT, UPT, UR37, -0x1, URZ ;  /* 0xffffffff25077890 */ /* 0x000fea000fffe0ff */
[----:B------:R-:W-:Y:S01]  /*23a0*/  UMOV UR27, UR8 ;  /* 0x00000008001b7c82 */ /* 0x000fe20008000000 */
[----:B---3--:R-:W-:Y:S02]  /*23b0*/  USEL UR22, UR28, URZ, UP0 ;  /* 0x000000ff1c167287 */ /* 0x008fe40008000000 */
[----:B------:R-:W-:Y:S02]  /*23c0*/  UISETP.GT.U32.AND UP0, UPT, UR37, 0x1, UPT ;  /* 0x000000012500788c */ /* 0x000fe4000bf04070 */
[----:B------:R-:W-:Y:S02]  /*23d0*/  USEL UR20, UR36, URZ, UP2 ;  /* 0x000000ff24147287 */ /* 0x000fe40009000000 */
[----:B------:R-:W-:Y:S01]  /*23e0*/  USEL UR21, UR29, URZ, UP1 ;  /* 0x000000ff1d157287 */ /* 0x000fe20008800000 */
[----:B------:R-:W-:Y:S01]  /*23f0*/  UMOV UR37, UR7 ;  /* 0x0000000700257c82 */ /* 0x000fe20008000000 */
[----:B------:R-:W-:Y:S03]  /*2400*/  UMOV UR7, UR31 ;  /* 0x0000001f00077c82 */ /* 0x000fe60008000000 */
[----:B----4-:R-:W-:Y:S07]  /*2410*/  BRA.U UP0, `(.L_x_29) ;  /* 0xfffffffd000c7547 */ /* 0x010fee000b83ffff */
.L_x_24:
[----:B------:R-:W-:Y:S01]  /*2420*/  SHF.L.U32 R3, R2, 0x1f, RZ ;  /* 0x0000001f02037819 */ /* 0x000fe200000006ff */
[----:B------:R-:W-:-:S03]  /*2430*/  NOP ;  /* 0x0000000000007918 */ /* 0x000fc60000000000 */
[----:B-12---:R-:W1:Y:S02]  /*2440*/  SYNCS.PHASECHK.TRANS64.TRYWAIT P0, [UR30+0x140], R3 ;  /* 0x00014003ff0075a7 */ /* 0x006e64000800111e */
[----:B-1----:R-:W-:Y:S05]  /*2450*/  @!P0 BRA `(.L_x_30) ;  /* 0x0000006000f08947 */ /* 0x002fea0003800000 */
.L_x_123:
[----:B------:R-:W2:Y:S01]  /*2460*/  LDS.128 R4, [UR30+0x180] ;  /* 0x0001801eff047984 */ /* 0x000ea20008000c00 */
[----:B------:R-:W-:Y:S02]  /*2470*/  UIADD3 UR4, UPT, UPT, UR30, 0x148, URZ ;  /* 0x000001481e047890 */ /* 0x000fe4000fffe0ff */
[----:B------:R-:W-:Y:S01]  /*2480*/  UISETP.GE.AND UP0, UPT, UR39, 0x1, UPT ;  /* 0x000000012700788c */ /* 0x000fe2000bf06270 */
[----:B------:R-:W-:Y:S01]  /*2490*/  @!PT LDS RZ, [RZ] ;  /* 0x00000000fffff984 */ /* 0x000fe20000000800 */
[----:B------:R-:W-:Y:S01]  /*24a0*/  @!PT LDS RZ, [RZ] ;  /* 0x00000000fffff984 */ /* 0x000fe20000000800 */
[----:B------:R-:W-:Y:S01]  /*24b0*/  @!PT LDS RZ, [RZ] ;  /* 0x00000000fffff984 */ /* 0x000fe20000000800 */
[----:B------:R-:W-:Y:S01]  /*24c0*/  @!PT LDS RZ, [RZ] ;  /* 0x00000000fffff984 */ /* 0x000fe20000000800 */
[----:B------:R3:W-:Y:S06]  /*24d0*/  MEMBAR.ALL.CTA ;  /* 0x0000000000007992 */ /* 0x0007ec0000008000 */
[----:B---3--:R-:W3:Y:S01]  /*24e0*/  FENCE.VIEW.ASYNC.S ;  /* 0x00000000000073c6 */ /* 0x008ee20000000000 */
[----:B------:R-:W-:-:S09]  /*24f0*/  UPRMT UR4, URZ, 0x654, UR4 ;  /* 0x00000654ff047896 */ /* 0x000fd20008000004 */
[----:B---3--:R-:W-:Y:S01]  /*2500*/  SYNCS.ARRIVE.TRANS64.RED.A1T0 RZ, [UR4], RZ ;  /* 0x000000ffffff79a7 */ /* 0x008fe20008100404 */
[----:B--2---:R-:W-:-:S13]  /*2510*/  LOP3.LUT P0, RZ, R6, 0x1, RZ, 0xc0, !PT ;  /* 0x0000000106ff7812 */ /* 0x004fda000780c0ff */
[----:B------:R-:W-:Y:S01]  /*2520*/  VOTEU.ANY UP1, P0 ;  /* 0x0000000000ff7886 */ /* 0x000fe20000020100 */
[----:B------:R-:W-:-:S13]  /*2530*/  PLOP3.LUT P0, PT, PT, PT, UP1, 0x80, 0x8 ;  /* 0x000000000008781c */ /* 0x000fda0003f0f018 */
[----:B-1----:R-:W-:Y:S02]  /*2540*/  @P0 MOV R0, R4 ;  /* 0x0000000400000202 */ /* 0x002fe40000000f00 */
[----:B------:R-:W-:Y:S02]  /*2550*/  @P0 LOP3.LUT R4, R5, 0xffff, RZ, 0xc0, !PT ;  /* 0x0000ffff05040812 */ /* 0x000fe400078ec0ff */
[----:B------:R-:W-:Y:S02]  /*2560*/  @P0 R2UR UR6, R0 ;  /* 0x00000000000602ca */ /* 0x000fe400000e0000 */
[----:B------:R-:W-:-:S11]  /*2570*/  @P0 R2UR UR5, R4 ;  /* 0x00000000040502ca */ /* 0x000fd600000e0000 */
[----:B------:R-:W-:Y:S02]  /*2580*/  @UP1 UMOV UR49, UR6 ;  /* 0x0000000600311c82 */ /* 0x000fe40008000000 */
[----:B------:R-:W-:Y:S01]  /*2590*/  @UP1 UMOV UR48, UR5 ;  /* 0x0000000500301c82 */ /* 0x000fe20008000000 */
[----:B------:R-:W-:Y:S05]  /*25a0*/  BRA.U !UP0, `(.L_x_31) ;  /* 0x0000000108d47547 */ /* 0x000fea000b800000 */
[----:B------:R-:W1:Y:S01]  /*25b0*/  LDCU.128 UR16, c[0x0][0xc10] ;  /* 0x00018200ff1077ac */ /* 0x000e620008000c00 */
[----:B------:R-:W2:Y:S01]  /*25c0*/  LDCU UR20, c[0x0][0xc20] ;  /* 0x00018400ff1477ac */ /* 0x000ea20008000800 */
[----:B------:R-:W3:Y:S01]  /*25d0*/  LDCU UR13, c[0x0][0xc0c] ;  /* 0x00018180ff0d77ac */ /* 0x000ee20008000800 */
[----:B------:R-:W4:Y:S01]  /*25e0*/  LDCU.64 UR14, c[0x0][0xc28] ;  /* 0x00018500ff0e77ac */ /* 0x000f220008000a00 */
[----:B------:R-:W-:Y:S02]  /*25f0*/  UISETP.NE.AND UP3, UPT, UR39, 0x1, UPT ;  /* 0x000000012700788c */ /* 0x000fe4000bf65270 */
[----:B-1----:R-:W-:Y:S02]  /*2600*/  UIMAD.WIDE.U32 UR4, UR52, UR19, URZ ;  /* 0x00000013340472a5 */ /* 0x002fe4000f8e00ff */
[----:B------:R-:W-:Y:S02]  /*2610*/  UIMAD.WIDE.U32 UR6, UR53, UR16, URZ ;  /* 0x00000010350672a5 */ /* 0x000fe4000f8e00ff */
[----:B------:R-:W-:-:S02]  /*2620*/  UISETP.NE.AND UP0, UPT, UR18, 0x1, UPT ;  /* 0x000000011200788c */ /* 0x000fc4000bf05270 */
[----:B------:R-:W-:Y:S01]  /*2630*/  UIMAD.WIDE.U32 UR10, UR48, UR19, URZ ;  /* 0x00000013300a72a5 */ /* 0x000fe2000f8e00ff */
[----:B------:R-:W-:Y:S01]  /*2640*/  UMOV UR4, UR5 ;  /* 0x0000000500047c82 */ /* 0x000fe20008000000 */
[----:B---3--:R-:W-:Y:S02]  /*2650*/  UISETP.NE.AND UP2, UPT, UR13, 0x1, UPT ;  /* 0x000000010d00788c */ /* 0x008fe4000bf45270 */
[----:B--2---:R-:W-:Y:S02]  /*2660*/  USHF.R.U32.HI UR5, URZ, UR20, UR4 ;  /* 0x00000014ff057299 */ /* 0x004fe40008011604 */
[----:B------:R-:W-:Y:S01]  /*2670*/  UIMAD.WIDE.U32 UR8, UR49, UR16, URZ ;  /* 0x00000010310872a5 */ /* 0x000fe2000f8e00ff */
[----:B------:R-:W-:Y:S01]  /*2680*/  UMOV UR4, UR7 ;  /* 0x0000000700047c82 */ /* 0x000fe20008000000 */
[----:B------:R-:W-:Y:S02]  /*2690*/  USEL UR5, UR52, UR5, !UP0 ;  /* 0x0000000534057287 */ /* 0x000fe4000c000000 */
[----:B------:R-:W-:-:S02]  /*26a0*/  USHF.R.U32.HI UR4, URZ, UR17, UR4 ;  /* 0x00000011ff047299 */ /* 0x000fc40008011604 */
[----:B----4-:R-:W-:Y:S02]  /*26b0*/  UIMAD.WIDE.U32 UR6, UR5, UR14, URZ ;  /* 0x0000000e050672a5 */ /* 0x010fe4000f8e00ff */
[----:B------:R-:W-:Y:S01]  /*26c0*/  USEL UR12, UR53, UR4, !UP2 ;  /* 0x00000004350c7287 */ /* 0x000fe2000d000000 */
[----:B------:R-:W-:Y:S02]  /*26d0*/  UMOV UR8, UR9 ;  /* 0x0000000900087c82 */ /* 0x000fe40008000000 */
[----:B------:R-:W-:Y:S01]  /*26e0*/  UMOV UR4, UR11 ;  /* 0x0000000b00047c82 */ /* 0x000fe20008000000 */
[----:B------:R-:W-:Y:S01]  /*26f0*/  UIMAD.WIDE.U32 UR10, UR12, UR14, URZ ;  /* 0x0000000e0c0a72a5 */ /* 0x000fe2000f8e00ff */
[----:B------:R-:W-:Y:S01]  /*2700*/  UMOV UR6, UR7 ;  /* 0x0000000700067c82 */ /* 0x000fe20008000000 */
[----:B------:R-:W-:Y:S02]  /*2710*/  USHF.R.U32.HI UR4, URZ, UR20, UR4 ;  /* 0x00000014ff047299 */ /* 0x000fe40008011604 */
[----:B------:R-:W-:-:S02]  /*2720*/  @UP3 USHF.R.U32.HI UR5, URZ, UR15, UR6 ;  /* 0x0000000fff053299 */ /* 0x000fc40008011606 */
[----:B------:R-:W-:Y:S01]  /*2730*/  USHF.R.U32.HI UR17, URZ, UR17, UR8 ;  /* 0x00000011ff117299 */ /* 0x000fe20008011608 */
[----:B------:R-:W-:Y:S01]  /*2740*/  UMOV UR6, UR11 ;  /* 0x0000000b00067c82 */ /* 0x000fe20008000000 */
[----:B------:R-:W-:Y:S02]  /*2750*/  USEL UR4, UR48, UR4, !UP0 ;  /* 0x0000000430047287 */ /* 0x000fe4000c000000 */
[----:B------:R-:W-:Y:S02]  /*2760*/  @UP3 USHF.R.U32.HI UR12, URZ, UR15, UR6 ;  /* 0x0000000fff0c3299 */ /* 0x000fe40008011606 */
[----:B------:R-:W-:Y:S02]  /*2770*/  UIMAD UR6, UR39, UR5, URZ ;  /* 0x00000005270672a4 */ /* 0x000fe4000f8e02ff */
[----:B------:R-:W-:Y:S02]  /*2780*/  USEL UR5, UR49, UR17, !UP2 ;  /* 0x0000001131057287 */ /* 0x000fe4000d000000 */
[----:B------:R-:W-:-:S02]  /*2790*/  UIMAD UR8, UR39, UR12, URZ ;  /* 0x0000000c270872a4 */ /* 0x000fc4000f8e02ff */
[----:B------:R-:W-:Y:S02]  /*27a0*/  UISETP.GE.AND UP0, UPT, UR4, UR6, UPT ;  /* 0x000000060400728c */ /* 0x000fe4000bf06270 */
[----:B------:R-:W-:Y:S02]  /*27b0*/  UIMAD.WIDE.U32 UR6, UR4, UR14, URZ ;  /* 0x0000000e040672a5 */ /* 0x000fe4000f8e00ff */
[----:B------:R-:W-:Y:S02]  /*27c0*/  UISETP.GE.OR UP0, UPT, UR5, UR8, UP0 ;  /* 0x000000080500728c */ /* 0x000fe40008706670 */
[----:B------:R-:W-:Y:S02]  /*27d0*/  UIMAD.WIDE.U32 UR8, UR5, UR14, URZ ;  /* 0x0000000e050872a5 */ /* 0x000fe4000f8e00ff */
[----:B------:R-:W-:Y:S01]  /*27e0*/  UIADD3 UR10, UPT, UPT, -UR4, URZ, URZ ;  /* 0x000000ff040a7290 */ /* 0x000fe2000fffe1ff */
[----:B------:R-:W-:Y:S02]  /*27f0*/  UMOV UR6, UR7 ;  /* 0x0000000700067c82 */ /* 0x000fe40008000000 */
[----:B------:R-:W-:-:S02]  /*2800*/  USHF.R.U32.HI UR6, URZ, UR15, UR6 ;  /* 0x0000000fff067299 */ /* 0x000fc40008011606 */
[----:B------:R-:W-:Y:S02]  /*2810*/  UIMAD UR10, UR18, UR10, UR48 ;  /* 0x0000000a120a72a4 */ /* 0x000fe4000f8e0230 */
[----:B------:R-:W-:Y:S01]  /*2820*/  USEL UR6, UR4, UR6, !UP3 ;  /* 0x0000000604067287 */ /* 0x000fe2000d800000 */
[----:B------:R-:W-:Y:S01]  /*2830*/  @!UP0 UMOV UR7, UR9 ;  /* 0x0000000900078c82 */ /* 0x000fe20008000000 */
[----:B------:R-:W-:Y:S02]  /*2840*/  UIADD3 UR9, UPT, UPT, -UR5, URZ, URZ ;  /* 0x000000ff05097290 */ /* 0x000fe4000fffe1ff */
[----:B------:R-:W-:Y:S02]  /*2850*/  @!UP0 USHF.R.U32.HI UR7, URZ, UR15, UR7 ;  /* 0x0000000fff078299 */ /* 0x000fe40008011607 */
[----:B------:R-:W-:Y:S02]  /*2860*/  UIADD3 UR8, UPT, UPT, -UR6, URZ, URZ ;  /* 0x000000ff06087290 */ /* 0x000fe4000fffe1ff */
[----:B------:R-:W-:-:S02]  /*2870*/  @!UP0 USEL UR7, UR5, UR7, !UP3 ;  /* 0x0000000705078287 */ /* 0x000fc4000d800000 */
[----:B------:R-:W-:Y:S02]  /*2880*/  UIMAD UR8, UR39, UR8, UR4 ;  /* 0x00000008270872a4 */ /* 0x000fe4000f8e0204 */
[----:B------:R-:W-:Y:S02]  /*2890*/  @!UP0 UIADD3 UR6, UPT, UPT, UR6, -UR7, URZ ;  /* 0x8000000706068290 */ /* 0x000fe4000fffe0ff */
[----:B------:R-:W-:Y:S02]  /*28a0*/  @!UP0 UIMAD UR7, UR8, UR12, UR7 ;  /* 0x0000000c080782a4 */ /* 0x000fe4000f8e0207 */
[----:B------:R-:W-:Y:S02]  /*28b0*/  @!UP0 UIMAD UR4, UR39, UR6, UR5 ;  /* 0x00000006270482a4 */ /* 0x000fe4000f8e0205 */
[----:B------:R-:W-:Y:S02]  /*28c0*/  UIMAD UR6, UR13, UR9, UR49 ;  /* 0x000000090d0672a4 */ /* 0x000fe4000f8e0231 */
[----:B------:R-:W-:Y:S01]  /*28d0*/  UIMAD UR48, UR4, UR18, UR10 ;  /* 0x00000012043072a4 */ /* 0x000fe2000f8e020a */
[----:B------:R-:W-:-:S02]  /*28e0*/  @!UP0 UMOV UR5, UR7 ;  /* 0x0000000700058c82 */ /* 0x000fc40008000000 */
[----:B------:R-:W-:-:S12]  /*28f0*/  UIMAD UR49, UR5, UR13, UR6 ;  /* 0x0000000d053172a4 */ /* 0x000fd8000f8e0206 */
.L_x_31:
        /* <DEDUP_REMOVED lines=20> */
.L_x_32:
[----:B------:R-:W-:Y:S01]  /*2a40*/  R2UR UR5, R85 ;  /* 0x00000000550572ca */ /* 0x000fe200000e0000 */
[----:B------:R-:W-:Y:S01]  /*2a50*/  UMOV UR36, UR38 ;  /* 0x0000002600247c82 */ /* 0x000fe20008000000 */
[----:B------:R-:W-:Y:S02]  /*2a60*/  R2UR UR4, R84 ;  /* 0x00000000540472ca */ /* 0x000fe400000e0000 */
[----:B------:R-:W-:Y:S02]  /*2a70*/  PLOP3.LUT P1, PT, PT, PT, PT, 0x80, 0x8 ;  /* 0x000000000008781c */ /* 0x000fe40003f2f070 */
[----:B------:R-:W-:-:S07]  /*2a80*/  LOP3.LUT R2, R2, 0x1, RZ, 0x3c, !PT ;  /* 0x0000000102027812 */ /* 0x000fce00078e3cff */
[----:B------:R-:W-:Y:S02]  /*2a90*/  UIADD3 UR50, UPT, UPT, UR49, UR5, URZ ;  /* 0x0000000531327290 */ /* 0x000fe4000fffe0ff */
[----:B------:R-:W-:Y:S01]  /*2aa0*/  UIADD3 UR22, UPT, UPT, UR48, UR4, URZ ;  /* 0x0000000430167290 */ /* 0x000fe2000fffe0ff */
[----:B------:R-:W-:Y:S11]  /*2ab0*/  BRA.U UP1, `(.L_x_33) ;  /* 0xffffffe901d87547 */ /* 0x000ff6000b83ffff */
[----:B------:R-:W-:Y:S01]  /*2ac0*/  UIADD3 UR30, UPT, UPT, UR30, 0x80, URZ ;  /* 0x000000801e1e7890 */ /* 0x000fe2000fffe0ff */
[----:B------:R-:W-:-:S03]  /*2ad0*/  MOV R3, UR26 ;  /* 0x0000001a00037c02 */ /* 0x000fc60008000f00 */
[----:B------:R-:W-:Y:S01]  /*2ae0*/  ULEA UR4, UR31, UR30, 0x3 ;  /* 0x0000001e1f047291 */ /* 0x000fe2000f8e18ff */
[----:B------:R-:W-:-:S08]  /*2af0*/  SHF.L.U32 R3, R3, 0x1f, RZ ;  /* 0x0000001f03037819 */ /* 0x000fd000000006ff */
[----:B------:R-:W1:Y:S02]  /*2b00*/  SYNCS.PHASECHK.TRANS64.TRYWAIT P0, [UR4], R3 ;  /* 0x00000003ff0075a7 */ /* 0x000e640008001104 */
[----:B-1----:R-:W-:Y:S05]  /*2b10*/  @!P0 BRA `(.L_x_34) ;  /* 0x0000005c00588947 */ /* 0x002fea0003800000 */
.L_x_125:
[----:B------:R-:W-:-:S04]  /*2b20*/  UIADD3 UR4, UPT, UPT, UR31, 0x1, URZ ;  /* 0x000000011f047890 */ /* 0x000fc8000fffe0ff */
[----:B------:R-:W-:-:S04]  /*2b30*/  UISETP.NE.AND UP0, UPT, UR4, 0x10, UPT ;  /* 0x000000100400788c */ /* 0x000fc8000bf05270 */
[----:B------:R-:W-:Y:S02]  /*2b40*/  USEL UR5, URZ, 0x1, UP0 ;  /* 0x00000001ff057887 */ /* 0x000fe40008000000 */
[----:B------:R-:W-:Y:S02]  /*2b50*/  USEL UR4, UR4, URZ, UP0 ;  /* 0x000000ff04047287 */ /* 0x000fe40008000000 */
[----:B------:R-:W-:Y:S02]  /*2b60*/  ULOP3.LUT UR6, UR26, UR5, URZ, 0x3c, !UPT ;  /* 0x000000051a067292 */ /* 0x000fe4000f8e3cff */
[----:B------:R-:W-:-:S04]  /*2b70*/  ULEA UR5, UR4, UR30, 0x3 ;  /* 0x0000001e04057291 */ /* 0x000fc8000f8e18ff */
[----:B-1----:R-:W-:-:S04]  /*2b80*/  MOV R3, UR6 ;  /* 0x0000000600037c02 */ /* 0x002fc80008000f00 */
[----:B------:R-:W-:-:S04]  /*2b90*/  SHF.L.U32 R3, R3, 0x1f, RZ ;  /* 0x0000001f03037819 */ /* 0x000fc800000006ff */
[----:B------:R-:W1:Y:S02]  /*2ba0*/  SYNCS.PHASECHK.TRANS64.TRYWAIT P0, [UR5], R3 ;  /* 0x00000003ff0075a7 */ /* 0x000e640008001105 */
[----:B-1----:R-:W-:Y:S05]  /*2bb0*/  @!P0 BRA `(.L_x_35) ;  /* 0x0000005c00488947 */ /* 0x002fea0003800000 */
.L_x_127:
        /* <DEDUP_REMOVED lines=10> */
.L_x_129:
        /* <DEDUP_REMOVED lines=10> */
.L_x_131:
        /* <DEDUP_REMOVED lines=10> */
.L_x_133:
        /* <DEDUP_REMOVED lines=10> */
.L_x_135:
        /* <DEDUP_REMOVED lines=10> */
.L_x_137:
        /* <DEDUP_REMOVED lines=10> */
.L_x_139:
        /* <DEDUP_REMOVED lines=10> */
.L_x_141:
        /* <DEDUP_REMOVED lines=10> */
.L_x_143:
        /* <DEDUP_REMOVED lines=10> */
.L_x_145:
        /* <DEDUP_REMOVED lines=10> */
.L_x_147:
        /* <DEDUP_REMOVED lines=10> */
.L_x_149:
        /* <DEDUP_REMOVED lines=10> */
.L_x_151:
        /* <DEDUP_REMOVED lines=10> */
.L_x_153:
[----:B------:R-:W-:-:S04]  /*33e0*/  UIADD3 UR4, UPT, UPT, UR4, 0x1, URZ ;  /* 0x0000000104047890 */ /* 0x000fc8000fffe0ff */
[----:B------:R-:W-:-:S04]  /*33f0*/  UISETP.NE.AND UP0, UPT, UR4, 0x10, UPT ;  /* 0x000000100400788c */ /* 0x000fc8000bf05270 */
[----:B------:R-:W-:Y:S02]  /*3400*/  USEL UR5, URZ, 0x1, UP0 ;  /* 0x00000001ff057887 */ /* 0x000fe40008000000 */
[----:B------:R-:W-:Y:S02]  /*3410*/  USEL UR4, UR4, URZ, UP0 ;  /* 0x000000ff04047287 */ /* 0x000fe40008000000 */
[----:B------:R-:W-:Y:S02]  /*3420*/  ULOP3.LUT UR5, UR6, UR5, URZ, 0x3c, !UPT ;  /* 0x0000000506057292 */ /* 0x000fe4000f8e3cff */
[----:B------:R-:W-:-:S04]  /*3430*/  ULEA UR4, UR4, UR30, 0x3 ;  /* 0x0000001e04047291 */ /* 0x000fc8000f8e18ff */
[----:B------:R-:W-:Y:S02]  /*3440*/  IMAD.U32 R2, RZ, RZ, UR5 ;  /* 0x00000005ff027e24 */ /* 0x000fe4000f8e00ff */
[----:B-1----:R-:W-:-:S03]  /*3450*/  MOV R0, UR4 ;  /* 0x0000000400007c02 */ /* 0x002fc60008000f00 */
[----:B------:R-:W-:-:S07]  /*3460*/  SHF.L.U32 R3, R2, 0x1f, RZ ;  /* 0x0000001f02037819 */ /* 0x000fce00000006ff */
.L_x_49:
[----:B-1----:R1:W2:Y:S02]  /*3470*/  SYNCS.PHASECHK.TRANS64.TRYWAIT P0, [R0+URZ], R3 ;  /* 0x00000003000075a7 */ /* 0x0022a400080011ff */
[----:B--2---:R-:W-:Y:S05]  /*3480*/  @!P0 NANOSLEEP.SYNCS 0x989680 ;  /* 0x009896800000895d */ /* 0x004fea0003900000 */
[----:B------:R-:W2:Y:S02]  /*3490*/  @!P0 SYNCS.PHASECHK.TRANS64 P0, [R0+URZ], R3 ;  /* 0x00000003000085a7 */ /* 0x000ea400080010ff */
[----:B--2---:R-:W-:Y:S05]  /*34a0*/  @P0 EXIT ;  /* 0x000000000000094d */ /* 0x004fea0003800000 */
[----:B------:R-:W-:Y:S05]  /*34b0*/  BRA `(.L_x_49) ;  /* 0xfffffffc00ec7947 */ /* 0x000fea000383ffff */
.L_x_17:
[----:B------:R-:W2:Y:S02]  /*34c0*/  S2UR UR4, SR_CgaCtaId ;  /* 0x00000000000479c3 */ /* 0x000ea40000008800 */
[----:B--2---:R-:W-:-:S04]  /*34d0*/  UISETP.NE.AND UP0, UPT, UR4, URZ, UPT ;  /* 0x000000ff0400728c */ /* 0x004fc8000bf05270 */
[----:B------:R-:W-:-:S09]  /*34e0*/  UISETP.NE.OR UP0, UPT, UR15, 0x1, UP0 ;  /* 0x000000010f00788c */ /* 0x000fd20008705670 */
[----:B------:R-:W-:Y:S05]  /*34f0*/  BRA.U UP0, `(.L_x_50) ;  /* 0x0000000100b47547 */ /* 0x000fea000b800000 */
[----:B------:R-:W2:Y:S01]  /*3500*/  S2UR UR5, SR_CgaCtaId ;  /* 0x00000000000579c3 */ /* 0x000ea20000008800 */
[----:B------:R-:W-:Y:S01]  /*3510*/  UMOV UR4, 0x400 ;  /* 0x0000040000047882 */ /* 0x000fe20000000000 */
[----:B------:R-:W-:Y:S01]  /*3520*/  HFMA2 R3, -RZ, RZ, 0, 5.9604644775390625e-08 ;  /* 0x00000001ff037431 */ /* 0x000fe200000001ff */
[----:B------:R-:W-:Y:S01]  /*3530*/  ISETP.NE.AND P0, PT, R0, RZ, PT ;  /* 0x000000ff0000720c */ /* 0x000fe20003f05270 */
[----:B------:R-:W-:Y:S01]  /*3540*/  IMAD.MOV.U32 R8, RZ, RZ, RZ ;  /* 0x000000ffff087224 */ /* 0x000fe200078e00ff */
[----:B--2---:R-:W-:-:S04]  /*3550*/  ULEA UR4, UR5, UR4, 0x18 ;  /* 0x0000000405047291 */ /* 0x004fc8000f8ec0ff */
[----:B------:R-:W-:Y:S02]  /*3560*/  UIADD3 UR5, UPT, UPT, UR4, 0x148, URZ ;  /* 0x0000014804057890 */ /* 0x000fe4000fffe0ff */
[----:B------:R-:W-:Y:S02]  /*3570*/  UIADD3 UR8, UPT, UPT, UR4, 0x140, URZ ;  /* 0x0000014004087890 */ /* 0x000fe4000fffe0ff */
[----:B------:R-:W-:-:S12]  /*3580*/  UPRMT UR5, URZ, 0x654, UR5 ;  /* 0x00000654ff057896 */ /* 0x000fd80008000005 */
.L_x_53:
[----:B------:R-:W-:Y:S01]  /*3590*/  SHF.L.U32 R7, R3, 0x1f, RZ ;  /* 0x0000001f03077819 */ /* 0x000fe200000006ff */
[----:B------:R-:W-:Y:S02]  /*35a0*/  IMAD.U32 R9, RZ, RZ, UR8 ;  /* 0x00000008ff097e24 */ /* 0x000fe4000f8e00ff */
[----:B------:R-:W-:Y:S01]  /*35b0*/  @!P0 IMAD.MOV.U32 R5, RZ, RZ, 0x10 ;  /* 0x00000010ff058424 */ /* 0x000fe200078e00ff */
[----:B------:R-:W2:Y:S02]  /*35c0*/  SYNCS.PHASECHK.TRANS64.TRYWAIT P1, [UR4+0x148], R7 ;  /* 0x00014807ff0075a7 */ /* 0x000ea40008021104 */
[----:B------:R-:W-:-:S04]  /*35d0*/  PRMT R9, R0, 0x654, R9 ;  /* 0x0000065400097816 */ /* 0x000fc80000000009 */
[----:B------:R-:W-:Y:S01]  /*35e0*/  SEL R2, R9, R2, !P0 ;  /* 0x0000000209027207 */ /* 0x000fe20004000000 */
[----:B--2---:R-:W-:Y:S06]  /*35f0*/  @!P1 BRA `(.L_x_51) ;  /* 0x0000005800089947 */ /* 0x004fec0003800000 */
.L_x_155:
[----:B------:R-:W-:Y:S01]  /*3600*/  UIADD3 UR6, UPT, UPT, UR4, 0x180, URZ ;  /* 0x0000018004067890 */ /* 0x000fe2000fffe0ff */
[----:B------:R3:W-:Y:S01]  /*3610*/  @!P0 SYNCS.ARRIVE.TRANS64.RED RZ, [R2+URZ], R5 ;  /* 0x0000000502ff89a7 */ /* 0x0007e200080004ff */
[----:B------:R-:W-:Y:S01]  /*3620*/  UIADD3 UR7, UPT, UPT, UR4, 0x140, URZ ;  /* 0x0000014004077890 */ /* 0x000fe2000fffe0ff */
[----:B------:R-:W-:-:S08]  /*3630*/  LOP3.LUT R3, R3, 0x1, RZ, 0x3c, !PT ;  /* 0x0000000103037812 */ /* 0x000fd000078e3cff */
[----:B------:R-:W-:Y:S06]  /*3640*/  UGETNEXTWORKID.BROADCAST [UR6], [UR7] ;  /* 0x00000000060073ca */ /* 0x000fec0008000100 */
[----:B---3--:R-:W-:-:S04]  /*3650*/  SHF.L.U32 R5, R8, 0x1f, RZ ;  /* 0x0000001f08057819 */ /* 0x008fc800000006ff */
[----:B------:R-:W3:Y:S02]  /*3660*/  SYNCS.PHASECHK.TRANS64.TRYWAIT P1, [UR4+0x140], R5 ;  /* 0x00014005ff0075a7 */ /* 0x000ee40008021104 */
[----:B---3--:R-:W-:Y:S05]  /*3670*/  @!P1 BRA `(.L_x_52) ;  /* 0x0000005800009947 */ /* 0x008fea0003800000 */
.L_x_157:
[----:B--2---:R-:W2:Y:S01]  /*3680*/  LDS.128 R4, [UR4+0x180] ;  /* 0x00018004ff047984 */ /* 0x004ea20008000c00 */
[----:B------:R-:W-:Y:S01]  /*3690*/  LOP3.LUT R8, R8, 0x1, RZ, 0x3c, !PT ;  /* 0x0000000108087812 */ /* 0x000fe200078e3cff */
[----:B------:R-:W-:Y:S01]  /*36a0*/  @!PT LDS RZ, [RZ] ;  /* 0x00000000fffff984 */ /* 0x000fe20000000800 */
[----:B------:R-:W-:Y:S01]  /*36b0*/  @!PT LDS RZ, [RZ] ;  /* 0x00000000fffff984 */ /* 0x000fe20000000800 */
[----:B------:R-:W-:Y:S01]  /*36c0*/  @!PT LDS RZ, [RZ] ;  /* 0x00000000fffff984 */ /* 0x000fe20000000800 */
[----:B------:R-:W-:Y:S01]  /*36d0*/  @!PT LDS RZ, [RZ] ;  /* 0x00000000fffff984 */ /* 0x000fe20000000800 */
[----:B------:R3:W-:Y:S06]  /*36e0*/  MEMBAR.ALL.CTA ;  /* 0x0000000000007992 */ /* 0x0007ec0000008000 */
[----:B---3--:R-:W3:Y:S02]  /*36f0*/  FENCE.VIEW.ASYNC.S ;  /* 0x00000000000073c6 */ /* 0x008ee40000000000 */
[----:B---3--:R-:W-:Y:S01]  /*3700*/  SYNCS.ARRIVE.TRANS64.RED.A1T0 RZ, [UR5], RZ ;  /* 0x000000ffffff79a7 */ /* 0x008fe20008100405 */
[----:B--2---:R-:W-:-:S13]  /*3710*/  LOP3.LUT P1, RZ, R6, 0x1, RZ, 0xc0, !PT ;  /* 0x0000000106ff7812 */ /* 0x004fda000782c0ff */
[----:B------:R-:W-:Y:S05]  /*3720*/  @P1 BRA `(.L_x_53) ;  /* 0xfffffffc00981947 */ /* 0x000fea000383ffff */
[----:B------:R-:W-:-:S04]  /*3730*/  SHF.L.U32 R0, R3, 0x1f, RZ ;  /* 0x0000001f03007819 */ /* 0x000fc800000006ff */
[----:B------:R-:W2:Y:S02]  /*3740*/  SYNCS.PHASECHK.TRANS64 P0, [UR4+0x148], R0 ;  /* 0x00014800ff0075a7 */ /* 0x000ea40008001004 */
[----:B-12---:R-:W-:Y:S05]  /*3750*/  @P0 EXIT ;  /* 0x000000000000094d */ /* 0x006fea0003800000 */
[----:B------:R-:W-:-:S07]  /*3760*/  MOV R0, UR4 ;  /* 0x0000000400007c02 */ /* 0x000fce0008000f00 */
.L_x_54:
[----:B-1----:R-:W-:-:S04]  /*3770*/  SHF.L.U32 R5, R3, 0x1f, RZ ;  /* 0x0000001f03057819 */ /* 0x002fc800000006ff */
[----:B------:R1:W2:Y:S03]  /*3780*/  SYNCS.PHASECHK.TRANS64.TRYWAIT P0, [R0+URZ+0x148], R5 ;  /* 0x00014805000075a7 */ /* 0x0002a600080011ff */
[----:B--2---:R-:W-:Y:S05]  /*3790*/  @!P0 NANOSLEEP.SYNCS 0x989680 ;  /* 0x009896800000895d */ /* 0x004fea0003900000 */
[----:B------:R-:W2:Y:S02]  /*37a0*/  @!P0 SYNCS.PHASECHK.TRANS64 P0, [R0+URZ+0x148], R5 ;  /* 0x00014805000085a7 */ /* 0x000ea400080010ff */
[----:B--2---:R-:W-:Y:S05]  /*37b0*/  @P0 EXIT ;  /* 0x000000000000094d */ /* 0x004fea0003800000 */
[----:B------:R-:W-:Y:S05]  /*37c0*/  BRA `(.L_x_54) ;  /* 0xfffffffc00e87947 */ /* 0x000fea000383ffff */
.L_x_50:
[----:B------:R-:W-:-:S09]  /*37d0*/  UISETP.NE.AND UP0, UPT, UR15, URZ, UPT ;  /* 0x000000ff0f00728c */ /* 0x000fd2000bf05270 */
[----:B------:R-:W-:Y:S05]  /*37e0*/  BRA.U UP0, `(.L_x_55) ;  /* 0x0000000d00447547 */ /* 0x000fea000b800000 */
[----:B------:R-:W2:Y:S01]  /*37f0*/  S2UR UR7, SR_CgaCtaId ;  /* 0x00000000000779c3 */ /* 0x000ea20000008800 */
[----:B------:R-:W-:Y:S01]  /*3800*/  UMOV UR4, 0x40 ;  /* 0x0000004000047882 */ /* 0x000fe20000000000 */
[----:B------:R-:W-:Y:S01]  /*3810*/  NOP ;  /* 0x0000000000007918 */ /* 0x000fe20000000000 */
[----:B------:R-:W-:Y:S01]  /*3820*/  UMOV UR6, 0x400 ;  /* 0x0000040000067882 */ /* 0x000fe20000000000 */
[----:B--2---:R-:W-:Y:S02]  /*3830*/  ULEA UR5, UR7, UR4, 0x18 ;  /* 0x0000000407057291 */ /* 0x004fe4000f8ec0ff */
[----:B------:R-:W-:-:S07]  /*3840*/  ULEA UR6, UR7, UR6, 0x18 ;  /* 0x0000000607067291 */ /* 0x000fce000f8ec0ff */
[----:B------:R-:W2:Y:S02]  /*3850*/  LDS.U8 R0, [UR5+0x1c] ;  /* 0x00001c05ff007984 */ /* 0x000ea40008000000 */
[----:B--2---:R-:W-:-:S13]  /*3860*/  ISETP.NE.AND P0, PT, R0, RZ, PT ;  /* 0x000000ff0000720c */ /* 0x004fda0003f05270 */
[----:B------:R-:W-:Y:S05]  /*3870*/  @P0 BRA `(.L_x_56) ;  /* 0x0000000000580947 */ /* 0x000fea0003800000 */
[----:B------:R-:W-:-:S13]  /*3880*/  ELECT P0, URZ, PT ;  /* 0x0000000000ff782f */ /* 0x000fda0003800000 */
[----:B------:R-:W-:Y:S05]  /*3890*/  @!P0 BRA `(.L_x_57) ;  /* 0x0000000000608947 */ /* 0x000fea0003800000 */
[----:B------:R-:W-:Y:S01]  /*38a0*/  UMOV UR4, 0x10 ;  /* 0x0000001000047882 */ /* 0x000fe20000000000 */
[----:B------:R-:W-:Y:S01]  /*38b0*/  HFMA2 R0, -RZ, RZ, 0, 5.9604644775390625e-08 ;  /* 0x00000001ff007431 */ /* 0x000fe200000001ff */
[----:B------:R-:W-:-:S03]  /*38c0*/  MOV R2, 0xffff ;  /* 0x0000ffff00027802 */ /* 0x000fc60000000f00 */
[----:B------:R-:W-:Y:S04]  /*38d0*/  DEPBAR.LE SB2, 0x36 ;  /* 0x0000ad800000791a */ /* 0x000fe80000000000 */
[----:B------:R-:W2:Y:S02]  /*38e0*/  UTCATOMSWS.FIND_AND_SET.ALIGN UP0, UR4, UR4 ;  /* 0x00000004000475e3 */ /* 0x000ea40008000800 */
[----:B--2---:R-:W-:Y:S01]  /*38f0*/  MOV R3, UR4 ;  /* 0x0000000400037c02 */ /* 0x004fe20008000f00 */
[----:B------:R-:W-:Y:S06]  /*3900*/  BRA.U UP0, `(.L_x_58) ;  /* 0x0000000100187547 */ /* 0x000fec000b800000 */
.L_x_59:
[----:B------:R-:W-:Y:S05]  /*3910*/  NANOSLEEP 0x64 ;  /* 0x000000640000795d */ /* 0x000fea0003800000 */
[----:B------:R-:W-:-:S05]  /*3920*/  UMOV UR4, 0x10 ;  /* 0x0000001000047882 */ /* 0x000fca0000000000 */
[----:B------:R-:W-:Y:S04]  /*3930*/  DEPBAR.LE SB2, 0x36 ;  /* 0x0000ad800000791a */ /* 0x000fe80000000000 */
[----:B------:R-:W2:Y:S02]  /*3940*/  UTCATOMSWS.FIND_AND_SET.ALIGN UP0, UR4, UR4 ;  /* 0x00000004000475e3 */ /* 0x000ea40008000800 */
[----:B--2---:R-:W-:Y:S01]  /*3950*/  MOV R3, UR4 ;  /* 0x0000000400037c02 */ /* 0x004fe20008000f00 */
[----:B------:R-:W-:Y:S05]  /*3960*/  BRA.U !UP0, `(.L_x_59) ;  /* 0xfffffffd08e87547 */ /* 0x000fea000b83ffff */
.L_x_58:
[-C--:B------:R-:W-:Y:S02]  /*3970*/  SHF.L.U32 R2, R2, R3.reuse, RZ ;  /* 0x0000000302027219 */ /* 0x080fe400000006ff */
[----:B------:R-:W-:Y:S01]  /*3980*/  SHF.L.U32 R0, R0, R3, RZ ;  /* 0x0000000300007219 */ /* 0x000fe200000006ff */
[----:B------:R-:W-:Y:S02]  /*3990*/  IMAD.SHL.U32 R3, R3, 0x20, RZ ;  /* 0x0000002003037824 */ /* 0x000fe400078e00ff */
[----:B------:R2:W-:Y:S04]  /*39a0*/  ATOMS.OR RZ, [UR5+0x14], R2 ;  /* 0x00001402ffff798c */ /* 0x0005e8000b000005 */
[----:B------:R2:W-:Y:S04]  /*39b0*/  ATOMS.OR RZ, [UR5+0x18], R0 ;  /* 0x00001800ffff798c */ /* 0x0005e8000b000005 */
[----:B------:R2:W-:Y:S01]  /*39c0*/  STS [UR6+0x190], R3 ;  /* 0x00019003ff007988 */ /* 0x0005e20008000806 */
[----:B------:R-:W-:Y:S05]  /*39d0*/  BRA `(.L_x_57) ;  /* 0x0000000000107947 */ /* 0x000fea0003800000 */
.L_x_56:
[----:B------:R-:W-:Y:S02]  /*39e0*/  MOV R0, 0xffffffff ;  /* 0xffffffff00007802 */ /* 0x000fe40000000f00 */
[----:B------:R-:W-:-:S03]  /*39f0*/  MOV R2, 0x3a20 ;  /* 0x00003a2000027802 */ /* 0x000fc60000000f00 */
[----:B------:R2:W-:Y:S04]  /*3a00*/  STS [UR6+0x190], R0 ;  /* 0x00019000ff007988 */ /* 0x0005e80008000806 */
[----:B-12--5:R-:W-:Y:S05]  /*3a10*/  CALL.REL.NOINC `($__internal_1_$__cuda_sm10x_tcgen05_guardrail_trap_phase_invalid_during_alloc) ;  /* 0x0000005800947944 */ /* 0x026fea0003c00000 */
.L_x_57:
[----:B------:R-:W-:Y:S05]  /*3a20*/  WARPSYNC.ALL ;  /* 0x0000000000007948 */ /* 0x000fea0003800000 */
[----:B------:R-:W3:Y:S01]  /*3a30*/  S2UR UR4, SR_CgaCtaId ;  /* 0x00000000000479c3 */ /* 0x000ee20000008800 */
[----:B------:R-:W-:Y:S01]  /*3a40*/  UMOV UR18, 0x400 ;  /* 0x0000040000127882 */ /* 0x000fe20000000000 */
[----:B------:R-:W-:-:S06]  /*3a50*/  NOP ;  /* 0x0000000000007918 */ /* 0x000fcc0000000000 */
[----:B------:R-:W-:Y:S06]  /*3a60*/  BAR.ARV 0x6, 0xa0 ;  /* 0x0182800000007b1d */ /* 0x000fec0000002000 */
[----:B------:R-:W4:Y:S01]  /*3a70*/  LDCU.64 UR6, c[0x0][0x388] ;  /* 0x00007100ff0677ac */ /* 0x000f220008000a00 */
[----:B------:R-:W-:Y:S01]  /*3a80*/  IMAD.MOV.U32 R8, RZ, RZ, 0x1 ;  /* 0x00000001ff087424 */ /* 0x000fe200078e00ff */
[----:B------:R-:W1:Y:S01]  /*3a90*/  LDCU.64 UR8, c[0x0][0x390] ;  /* 0x00007200ff0877ac */ /* 0x000e620008000a00 */
[----:B------:R-:W-:Y:S01]  /*3aa0*/  UMOV UR21, URZ ;  /* 0x000000ff00157c82 */ /* 0x000fe20008000000 */
[----:B------:R-:W-:Y:S01]  /*3ab0*/  UMOV UR17, URZ ;  /* 0x000000ff00117c82 */ /* 0x000fe20008000000 */
[----:B---3--:R-:W-:Y:S01]  /*3ac0*/  ULEA UR18, UR4, UR18, 0x18 ;  /* 0x0000001204127291 */ /* 0x008fe2000f8ec0ff */
[----:B------:R-:W-:Y:S01]  /*3ad0*/  UMOV UR26, 0x0 ;  /* 0x00000000001a7882 */ /* 0x000fe20000000000 */
[----:B------:R-:W-:-:S02]  /*3ae0*/  UMOV UR27, 0x8110490 ;  /* 0x08110490001b7882 */ /* 0x000fc40000000000 */
[----:B------:R-:W-:Y:S01]  /*3af0*/  UIADD3 UR20, UPT, UPT, UR18, 0x26400, URZ ;  /* 0x0002640012147890 */ /* 0x000fe2000fffe0ff */
[----:B------:R-:W-:Y:S01]  /*3b00*/  UMOV UR24, 0x0 ;  /* 0x0000000000187882 */ /* 0x000fe20000000000 */
[----:B------:R-:W-:Y:S01]  /*3b10*/  UMOV UR25, 0x8110490 ;  /* 0x0811049000197882 */ /* 0x000fe20000000000 */
[----:B----4-:R-:W-:Y:S02]  /*3b20*/  UIADD3 UR4, UPT, UPT, UR6, 0x1f, URZ ;  /* 0x0000001f06047890 */ /* 0x010fe4000fffe0ff */
[----:B------:R-:W2:Y:S01]  /*3b30*/  LDS R9, [UR18+0x190] ;  /* 0x00019012ff097984 */ /* 0x000ea20008000800 */
[----:B------:R-:W-:Y:S02]  /*3b40*/  USHF.R.U32.HI UR20, URZ, 0x4, UR20 ;  /* 0x00000004ff147899 */ /* 0x000fe40008011614 */
[----:B------:R-:W-:Y:S02]  /*3b50*/  USHF.R.S32.HI UR5, URZ, 0x1f, UR4 ;  /* 0x0000001fff057899 */ /* 0x000fe40008011404 */
[----:B------:R-:W-:-:S02]  /*3b60*/  ULOP3.LUT UR20, UR20, 0x3fff, URZ, 0xc0, !UPT ;  /* 0x00003fff14147892 */ /* 0x000fc4000f8ec0ff */
[----:B------:R-:W-:Y:S02]  /*3b70*/  ULEA.HI UR4, UR5, UR4, URZ, 0x5 ;  /* 0x0000000405047291 */ /* 0x000fe4000f8f28ff */
[----:B------:R-:W-:Y:S02]  /*3b80*/  UIADD3 UR5, UPT, UPT, UR18, 0x6400, URZ ;  /* 0x0000640012057890 */ /* 0x000fe4000fffe0ff */
[----:B------:R-:W-:Y:S02]  /*3b90*/  USHF.R.S32.HI UR4, URZ, 0x5, UR4 ;  /* 0x00000005ff047899 */ /* 0x000fe40008011404 */
[----:B------:R-:W-:Y:S02]  /*3ba0*/  USHF.R.U32.HI UR5, URZ, 0x4, UR5 ;  /* 0x00000004ff057899 */ /* 0x000fe40008011605 */
[----:B------:R-:W-:Y:S02]  /*3bb0*/  UIMAD UR4, UR4, UR7, URZ ;  /* 0x00000007040472a4 */ /* 0x000fe4000f8e02ff */
[----:B------:R-:W-:-:S02]  /*3bc0*/  ULOP3.LUT UR5, UR5, 0x3fff, URZ, 0xc0, !UPT ;  /* 0x00003fff05057892 */ /* 0x000fc4000f8ec0ff */
[----:B-1----:R-:W-:Y:S02]  /*3bd0*/  UIMAD UR4, UR4, UR8, URZ ;  /* 0x00000008040472a4 */ /* 0x002fe4000f8e02ff */
[----:B------:R-:W-:Y:S02]  /*3be0*/  ULOP3.LUT UR19, UR5, 0x10000, URZ, 0xfc, !UPT ;  /* 0x0001000005137892 */ /* 0x000fe4000f8efcff */
[----:B------:R-:W-:Y:S02]  /*3bf0*/  UIMAD UR6, UR4, UR9, URZ ;  /* 0x00000009040672a4 */ /* 0x000fe4000f8e02ff */
[----:B------:R-:W-:Y:S02]  /*3c00*/  UIADD3 UR4, UPT, UPT, UR18, 0x148, URZ ;  /* 0x0000014812047890 */ /* 0x000fe4000fffe0ff */
[----:B------:R-:W-:Y:S02]  /*3c10*/  UIADD3 UR23, UPT, UPT, UR6, -0x1, URZ ;  /* 0xffffffff06177890 */ /* 0x000fe4000fffe0ff */
[----:B------:R-:W-:-:S02]  /*3c20*/  UPRMT UR28, URZ, 0x654, UR4 ;  /* 0x00000654ff1c7896 */ /* 0x000fc40008000004 */
[----:B------:R-:W-:Y:S01]  /*3c30*/  UISETP.GE.AND UP3, UPT, UR6, 0x1, UPT ;  /* 0x000000010600788c */ /* 0x000fe2000bf66270 */
[C---:B--2---:R-:W-:Y:S01]  /*3c40*/  VIADD R3, R9.reuse, 0x40 ;  /* 0x0000004009037836 */ /* 0x044fe20000000000 */
[----:B------:R-:W-:-:S04]  /*3c50*/  LOP3.LUT R2, R9, 0xffff, RZ, 0xc0, !PT ;  /* 0x0000ffff09027812 */ /* 0x000fc800078ec0ff */
[----:B------:R-:W-:-:S05]  /*3c60*/  LOP3.LUT R3, R3, 0xffff, RZ, 0xc0, !PT ;  /* 0x0000ffff03037812 */ /* 0x000fca00078ec0ff */
[----:B------:R1:W-:Y:S02]  /*3c70*/  STL.64 [R1], R2 ;  /* 0x0000000201007387 */ /* 0x0003e40000100a00 */
[----:B-1----:R-:W-:-:S07]  /*3c80*/  CS2R R2, SRZ ;  /* 0x0000000000027805 */ /* 0x002fce000001ff00 */
.L_x_66:
[----:B-1----:R-:W-:-:S04]  /*3c90*/  SHF.L.U32 R5, R3, 0x1f, RZ ;  /* 0x0000001f03057819 */ /* 0x002fc800000006ff */
[----:B------:R-:W1:Y:S02]  /*3ca0*/  SYNCS.PHASECHK.TRANS64.TRYWAIT P0, [UR18+0x140], R5 ;  /* 0x00014005ff0075a7 */ /* 0x000e640008001112 */
[----:B-12-4-:R-:W-:Y:S05]  /*3cb0*/  @!P0 BRA `(.L_x_60) ;  /* 0x0000005000888947 */ /* 0x016fea0003800000 */
.L_x_159:
[----:B-1----:R-:W1:Y:S01]  /*3cc0*/  LDS.128 R4, [UR18+0x180] ;  /* 0x00018012ff047984 */ /* 0x002e620008000c00 */
[----:B------:R-:W-:Y:S01]  /*3cd0*/  ULEA UR22, UR21, UR18, 0x3 ;  /* 0x0000001215167291 */ /* 0x000fe2000f8e18ff */
[----:B------:R-:W-:Y:S01]  /*3ce0*/  SHF.L.U32 R0, R8, 0x1f, RZ ;  /* 0x0000001f08007819 */ /* 0x000fe200000006ff */
[----:B------:R-:W-:Y:S01]  /*3cf0*/  @!PT LDS RZ, [RZ] ;  /* 0x00000000fffff984 */ /* 0x000fe20000000800 */
[----:B------:R-:W-:Y:S01]  /*3d00*/  @!PT LDS RZ, [RZ] ;  /* 0x00000000fffff984 */ /* 0x000fe20000000800 */
[----:B------:R-:W-:Y:S01]  /*3d10*/  @!PT LDS RZ, [RZ] ;  /* 0x00000000fffff984 */ /* 0x000fe20000000800 */
[----:B------:R-:W-:Y:S01]  /*3d20*/  @!PT LDS RZ, [RZ] ;  /* 0x00000000fffff984 */ /* 0x000fe20000000800 */
[----:B------:R2:W-:Y:S06]  /*3d30*/  MEMBAR.ALL.CTA ;  /* 0x0000000000007992 */ /* 0x0005ec0000008000 */
[----:B--2---:R-:W2:Y:S02]  /*3d40*/  FENCE.VIEW.ASYNC.S ;  /* 0x00000000000073c6 */ /* 0x004ea40000000000 */
[----:B--2---:R-:W-:Y:S01]  /*3d50*/  SYNCS.ARRIVE.TRANS64.RED.A1T0 RZ, [UR28], RZ ;  /* 0x000000ffffff79a7 */ /* 0x004fe2000810041c */
[----:B------:R-:W2:Y:S01]  /*3d60*/  SYNCS.PHASECHK.TRANS64.TRYWAIT P0, [UR22+0x160], R0 ;  /* 0x00016000ff0075a7 */ /* 0x000ea20008001116 */
[----:B-1----:R-:W-:Y:S01]  /*3d70*/  LOP3.LUT P2, RZ, R6, 0x1, RZ, 0xc0, !PT ;  /* 0x0000000106ff7812 */ /* 0x002fe2000784c0ff */
[----:B--2---:R-:W-:-:S12]  /*3d80*/  @!P0 BRA `(.L_x_61) ;  /* 0x00000050006c8947 */ /* 0x004fd80003800000 */
.L_x_161:
[----:B------:R-:W-:Y:S05]  /*3d90*/  BRA.U !UP3, `(.L_x_62) ;  /* 0x000000010bc87547 */ /* 0x000fea000b800000 */
[----:B-1----:R-:W-:Y:S01]  /*3da0*/  IMAD.U32 R0, RZ, RZ, UR21 ;  /* 0x00000015ff007e24 */ /* 0x002fe2000f8e00ff */
[----:B------:R-:W-:-:S04]  /*3db0*/  ULEA UR4, UR17, UR18, 0x3 ;  /* 0x0000001211047291 */ /* 0x000fc8000f8e18ff */
[----:B------:R-:W-:Y:S02]  /*3dc0*/  LEA R4, R0, R1, 0x2 ;  /* 0x0000000100047211 */ /* 0x000fe400078e10ff */
[----:B------:R-:W-:-:S04]  /*3dd0*/  SHF.L.U32 R0, R2, 0x1f, RZ ;  /* 0x0000001f02007819 */ /* 0x000fc800000006ff */
[----:B------:R-:W5:Y:S01]  /*3de0*/  LDL R4, [R4] ;  /* 0x0000000004047983 */ /* 0x000f620000100800 */
[----:B------:R1:W2:Y:S01]  /*3df0*/  SYNCS.PHASECHK.TRANS64.TRYWAIT P1, [UR4], R0 ;  /* 0x00000000ff0075a7 */ /* 0x0002a20008021104 */
[----:B------:R-:W-:Y:S01]  /*3e00*/  UPLOP3.LUT UP2, UPT, UPT, UPT, UPT, 0x40, 0x4 ;  /* 0x000000000004789c */ /* 0x000fe20003f4e870 */
[----:B------:R-:W-:Y:S01]  /*3e10*/  UMOV UR15, UR23 ;  /* 0x00000017000f7c82 */ /* 0x000fe20008000000 */
[----:B------:R-:W-:-:S09]  /*3e20*/  UMOV UR8, UR17 ;  /* 0x0000001100087c82 */ /* 0x000fd20008000000 */
.L_x_65:
[----:B------:R-:W-:Y:S01]  /*3e30*/  ULEA UR16, UR8, UR18, 0x3 ;  /* 0x0000001208107291 */ /* 0x000fe2000f8e18ff */
[----:B--234-:R-:W-:Y:S11]  /*3e40*/  @P1 BRA `(.L_x_63) ;  /* 0x00000000000c1947 */ /* 0x01cff60003800000 */
[----:B------:R-:W-:Y:S04]  /*3e50*/  SHF.L.U32 R5, R2, 0x1f, RZ ;  /* 0x0000001f02057819 */ /* 0x000fe800000006ff */
[----:B------:R-:W2:Y:S02]  /*3e60*/  SYNCS.PHASECHK.TRANS64.TRYWAIT P0, [UR16], R5 ;  /* 0x00000005ff0075a7 */ /* 0x000ea40008001110 */
[----:B--2---:R-:W-:Y:S05]  /*3e70*/  @!P0 BRA `(.L_x_64) ;  /* 0x0000005000488947 */ /* 0x004fea0003800000 */
.L_x_63:
[----:B------:R-:W-:Y:S01]  /*3e80*/  UISETP.NE.AND UP0, UPT, UR15, URZ, UPT ;  /* 0x000000ff0f00728c */ /* 0x000fe2000bf05270 */
[----:B------:R-:W-:Y:S01]  /*3e90*/  PLOP3.LUT P1, PT, PT, PT, PT, 0x80, 0x8 ;  /* 0x000000000008781c */ /* 0x000fe20003f2f070 */
[----:B------:R-:W-:Y:S02]  /*3ea0*/  UIADD3 UR4, UPT, UPT, UR8, 0x1, URZ ;  /* 0x0000000108047890 */ /* 0x000fe4000fffe0ff */
[----:B------:R-:W-:Y:S02]  /*3eb0*/  ULEA UR10, UR8, UR20, 0x8 ;  /* 0x00000014080a7291 */ /* 0x000fe4000f8e40ff */
[----:B------:R-:W-:Y:S01]  /*3ec0*/  UISETP.NE.AND UP1, UPT, UR4, 0x10, UPT ;  /* 0x000000100400788c */ /* 0x000fe2000bf25270 */
[----:B------:R-:W-:Y:S01]  /*3ed0*/  PLOP3.LUT P0, PT, PT, PT, UP0, 0x80, 0x8 ;  /* 0x000000000008781c */ /* 0x000fe20003f0f008 */
[----:B------:R-:W-:Y:S02]  /*3ee0*/  ULEA UR8, UR8, UR19, 0x9 ;  /* 0x0000001308087291 */ /* 0x000fe4000f8e48ff */
[----:B------:R-:W-:Y:S02]  /*3ef0*/  USEL UR5, URZ, 0x1, UP1 ;  /* 0x00000001ff057887 */ /* 0x000fe40008800000 */
[----:B------:R-:W-:Y:S02]  /*3f00*/  USEL UR17, UR4, URZ, UP1 ;  /* 0x000000ff04117287 */ /* 0x000fe40008800000 */
[----:B------:R-:W-:Y:S02]  /*3f10*/  UIADD3 UR12, UPT, UPT, UR10, 0x80, URZ ;  /* 0x000000800a0c7890 */ /* 0x000fe4000fffe0ff */
[----:B------:R-:W-:Y:S01]  /*3f20*/  @UP0 ULEA UR4, UR17, UR18, 0x3 ;  /* 0x0000001211040291 */ /* 0x000fe2000f8e18ff */
[----:B------:R-:W-:Y:S01]  /*3f30*/  LOP3.LUT R2, R2, UR5, RZ, 0x3c, !PT ;  /* 0x0000000502027c12 */ /* 0x000fe2000f8e3cff */
[----:B------:R-:W-:Y:S02]  /*3f40*/  UIADD3 UR6, UPT, UPT, UR8, 0x2, URZ ;  /* 0x0000000208067890 */ /* 0x000fe4000fffe0ff */
[----:B------:R-:W-:Y:S01]  /*3f50*/  UIADD3 UR5, UPT, UPT, UR16, 0x80, URZ ;  /* 0x0000008010057890 */ /* 0x000fe2000fffe0ff */
[----:B-1----:R-:W-:Y:S01]  /*3f60*/  @P0 SHF.L.U32 R0, R2, 0x1f, RZ ;  /* 0x0000001f02000819 */ /* 0x002fe200000006ff */
[----:B------:R-:W-:Y:S01]  /*3f70*/  UMOV UR11, 0x40004040 ;  /* 0x40004040000b7882 */ /* 0x000fe20000000000 */
[----:B------:R-:W-:Y:S01]  /*3f80*/  UMOV UR9, 0x80004020 ;  /* 0x8000402000097882 */ /* 0x000fe20000000000 */
[----:B------:R-:W-:Y:S01]  /*3f90*/  UMOV UR13, 0x40004040 ;  /* 0x40004040000d7882 */ /* 0x000fe20000000000 */
[----:B------:R3:W4:Y:S01]  /*3fa0*/  @P0 SYNCS.PHASECHK.TRANS64.TRYWAIT P1, [UR4], R0 ;  /* 0x00000000ff0005a7 */ /* 0x0007220008021104 */
[----:B------:R-:W-:Y:S11]  /*3fb0*/  ELECT P0, URZ, PT ;  /* 0x0000000000ff782f */ /* 0x000ff60003800000 */
[----:B------:R-:W-:Y:S02]  /*3fc0*/  @!UPT UIADD3 URZ, UPT, UPT, URZ, URZ, URZ ;  /* 0x000000fffffff290 */ /* 0x000fe4000fffe0ff */
[C---:B-----5:R-:W-:Y:S02]  /*3fd0*/  @P0 R2UR.BROADCAST UR4, R4.reuse ;  /* 0x00000000040402ca */ /* 0x060fe400008e0000 */
[----:B------:R-:W-:Y:S11]  /*3fe0*/  ELECT P0, URZ, PT ;  /* 0x0000000000ff782f */ /* 0x000ff60003800000 */
[----:B------:R-:W-:Y:S02]  /*3ff0*/  @!UPT UIADD3 URZ, UPT, UPT, URZ, URZ, URZ ;  /* 0x000000fffffff290 */ /* 0x000fe4000fffe0ff */
[----:B------:R-:W-:Y:S01]  /*4000*/  @P0 R2UR.BROADCAST UR14, R4 ;  /* 0x00000000040e02ca */ /* 0x000fe200008e0000 */
[----:B------:R-:W-:Y:S01]  /*4010*/  UMOV UR7, 0x80004020 ;  /* 0x8000402000077882 */ /* 0x000fe20000000000 */
[----:B------:R1:W-:Y:S01]  /*4020*/  UTCHMMA gdesc[UR8], gdesc[UR10], tmem[UR4], tmem[UR26], idesc[UR27], UP2 ;  /* 0x00ff1a0a080075ea */ /* 0x0003e20009000004 */
[----:B------:R-:W-:Y:S10]  /*4030*/  UPLOP3.LUT UP2, UPT, UPT, UPT, UPT, 0x80, 0x8 ;  /* 0x000000000008789c */ /* 0x000ff40003f4f070 */
[----:B------:R3:W-:Y:S01]  /*4040*/  UTCHMMA gdesc[UR6], gdesc[UR12], tmem[UR14], tmem[UR24], idesc[UR25], UPT ;  /* 0x00ff180c060075ea */ /* 0x0007e2000b80000e */
[----:B------:R3:W-:Y:S01]  /*4050*/  UTCBAR [UR5], URZ ;  /* 0x000000ff050073e9 */ /* 0x0007e200080000ff */
[----:B-1----:R-:W-:Y:S02]  /*4060*/  UIADD3 UR4, UPT, UPT, UR15, 0x1, URZ ;  /* 0x000000010f047890 */ /* 0x002fe4000fffe0ff */
[----:B------:R-:W-:Y:S02]  /*4070*/  UIADD3 UR9, UPT, UPT, UR15, -0x1, URZ ;  /* 0xffffffff0f097890 */ /* 0x000fe4000fffe0ff */
[----:B------:R-:W-:Y:S01]  /*4080*/  UISETP.GT.U32.AND UP0, UPT, UR4, 0x1, UPT ;  /* 0x000000010400788c */ /* 0x000fe2000bf04070 */
[----:B------:R-:W-:Y:S04]  /*4090*/  UMOV UR8, UR17 ;  /* 0x0000001100087c82 */ /* 0x000fe80008000000 */
[----:B------:R-:W-:Y:S04]  /*40a0*/  UMOV UR15, UR9 ;  /* 0x00000009000f7c82 */ /* 0x000fe80008000000 */
[----:B------:R-:W-:Y:S05]  /*40b0*/  BRA.U UP0, `(.L_x_65) ;  /* 0xfffffffd005c7547 */ /* 0x000fea000b83ffff */
.L_x_62:
[----:B------:R-:W-:Y:S01]  /*40c0*/  UIADD3 UR4, UPT, UPT, UR21, 0x1, URZ ;  /* 0x0000000115047890 */ /* 0x000fe2000fffe0ff */
[----:B------:R-:W-:Y:S01]  /*40d0*/  LOP3.LUT R3, R3, 0x1, RZ, 0x3c, !PT ;  /* 0x0000000103037812 */ /* 0x000fe200078e3cff */
[----:B---3--:R-:W-:Y:S02]  /*40e0*/  UIADD3 UR5, UPT, UPT, UR22, 0x150, URZ ;  /* 0x0000015016057890 */ /* 0x008fe4000fffe0ff */
[----:B------:R-:W-:-:S04]  /*40f0*/  UISETP.NE.AND UP0, UPT, UR4, 0x2, UPT ;  /* 0x000000020400788c */ /* 0x000fc8000bf05270 */
[----:B------:R-:W-:Y:S02]  /*4100*/  USEL UR6, URZ, 0x1, UP0 ;  /* 0x00000001ff067887 */ /* 0x000fe40008000000 */
[----:B------:R-:W-:Y:S01]  /*4110*/  USEL UR21, UR4, URZ, UP0 ;  /* 0x000000ff04157287 */ /* 0x000fe20008000000 */
[----:B------:R2:W-:Y:S03]  /*4120*/  UTCBAR [UR5], URZ ;  /* 0x000000ff050073e9 */ /* 0x0005e600080000ff */
[----:B------:R-:W-:Y:S01]  /*4130*/  LOP3.LUT R8, R8, UR6, RZ, 0x3c, !PT ;  /* 0x0000000608087c12 */ /* 0x000fe2000f8e3cff */
[----:B------:R-:W-:Y:S07]  /*4140*/  @P2 BRA `(.L_x_66) ;  /* 0xfffffff800d02947 */ /* 0x000fee000383ffff */
[----:B------:R-:W3:Y:S01]  /*4150*/  S2UR UR6, SR_CgaCtaId ;  /* 0x00000000000679c3 */ /* 0x000ee20000008800 */
[----:B------:R-:W-:Y:S01]  /*4160*/  ELECT P0, URZ, PT ;  /* 0x0000000000ff782f */ /* 0x000fe20003800000 */
[----:B-1----:R-:W-:Y:S01]  /*4170*/  IMAD.MOV.U32 R0, RZ, RZ, 0x1 ;  /* 0x00000001ff007424 */ /* 0x002fe200078e00ff */
[----:B------:R-:W-:Y:S01]  /*4180*/  UIADD3 UR18, UPT, UPT, UR18, 0x160, URZ ;  /* 0x0000016012127890 */ /* 0x000fe2000fffe0ff */
[----:B------:R-:W-:Y:S01]  /*4190*/  SHF.L.U32 R3, R8, 0x1f, RZ ;  /* 0x0000001f08037819 */ /* 0x000fe200000006ff */
[----:B------:R-:W-:-:S03]  /*41a0*/  UMOV UR4, 0x40 ;  /* 0x0000004000047882 */ /* 0x000fc60000000000 */
[----:B------:R-:W-:Y:S01]  /*41b0*/  UVIRTCOUNT.DEALLOC.SMPOOL 0x80 ;  /* 0x000000800000784c */ /* 0x000fe20000000000 */
[----:B---3--:R-:W-:Y:S02]  /*41c0*/  ULEA UR6, UR6, UR4, 0x18 ;  /* 0x0000000406067291 */ /* 0x008fe4000f8ec0ff */
[----:B------:R-:W-:-:S07]  /*41d0*/  ULEA UR4, UR21, UR18, 0x3 ;  /* 0x0000001215047291 */ /* 0x000fce000f8e18ff */
[----:B------:R1:W-:Y:S02]  /*41e0*/  @P0 STS.U8 [UR6+0x1c], R0 ;  /* 0x00001c00ff000988 */ /* 0x0003e40008000006 */
[----:B------:R-:W3:Y:S02]  /*41f0*/  SYNCS.PHASECHK.TRANS64.TRYWAIT P0, [UR4], R3 ;  /* 0x00000003ff0075a7 */ /* 0x000ee40008001104 */
[----:B-1-3--:R-:W-:Y:S05]  /*4200*/  @!P0 BRA `(.L_x_67) ;  /* 0x0000004c007c8947 */ /* 0x00afea0003800000 */
.L_x_164:
[----:B------:R-:W-:-:S04]  /*4210*/  UIADD3 UR4, UPT, UPT, UR21, 0x1, URZ ;  /* 0x0000000115047890 */ /* 0x000fc8000fffe0ff */
[----:B------:R-:W-:-:S04]  /*4220*/  UISETP.NE.AND UP0, UPT, UR4, 0x2, UPT ;  /* 0x000000020400788c */ /* 0x000fc8000bf05270 */
[----:B--2---:R-:W-:Y:S02]  /*4230*/  USEL UR5, URZ, 0x1, UP0 ;  /* 0x00000001ff057887 */ /* 0x004fe40008000000 */
[----:B------:R-:W-:-:S04]  /*4240*/  USEL UR4, UR4, URZ, UP0 ;  /* 0x000000ff04047287 */ /* 0x000fc80008000000 */
[----:B------:R-:W-:Y:S01]  /*4250*/  ULEA UR4, UR4, UR18, 0x3 ;  /* 0x0000001204047291 */ /* 0x000fe2000f8e18ff */
[----:B-1----:R-:W-:-:S04]  /*4260*/  LOP3.LUT R3, R8, UR5, RZ, 0x3c, !PT ;  /* 0x0000000508037c12 */ /* 0x002fc8000f8e3cff */
[----:B------:R-:W-:-:S04]  /*4270*/  SHF.L.U32 R3, R3, 0x1f, RZ ;  /* 0x0000001f03037819 */ /* 0x000fc800000006ff */
[----:B------:R-:W1:Y:S02]  /*4280*/  SYNCS.PHASECHK.TRANS64.TRYWAIT P0, [UR4], R3 ;  /* 0x00000003ff0075a7 */ /* 0x000e640008001104 */
[----:B-1----:R-:W-:Y:S05]  /*4290*/  @!P0 BRA `(.L_x_68) ;  /* 0x0000004c00708947 */ /* 0x002fea0003800000 */
.L_x_166:
[----:B------:R-:W-:Y:S01]  /*42a0*/  NOP ;  /* 0x0000000000007918 */ /* 0x000fe20000000000 */
[----:B-1----:R-:W1:Y:S01]  /*42b0*/  LDS R0, [UR6+0x14] ;  /* 0x00001406ff007984 */ /* 0x002e620008000800 */
[----:B------:R-:W-:Y:S01]  /*42c0*/  LOP3.LUT R2, R9, 0xffff, RZ, 0xc0, !PT ;  /* 0x0000ffff09027812 */ /* 0x000fe200078ec0ff */
[----:B------:R-:W-:Y:S02]  /*42d0*/  IMAD.MOV.U32 R3, RZ, RZ, 0xffff ;  /* 0x0000ffffff037424 */ /* 0x000fe400078e00ff */
[----:B------:R-:W-:Y:S01]  /*42e0*/  IMAD.MOV.U32 R5, RZ, RZ, 0x1 ;  /* 0x00000001ff057424 */ /* 0x000fe200078e00ff */
[----:B------:R-:W-:-:S04]  /*42f0*/  SHF.R.U32.HI R2, RZ, 0x5, R2 ;  /* 0x00000005ff027819 */ /* 0x000fc80000011602 */
[-C--:B------:R-:W-:Y:S02]  /*4300*/  SHF.L.U32 R3, R3, R2.reuse, RZ ;  /* 0x0000000203037219 */ /* 0x080fe400000006ff */
[----:B------:R-:W-:Y:S02]  /*4310*/  SHF.L.U32 R5, R5, R2, RZ ;  /* 0x0000000205057219 */ /* 0x000fe400000006ff */
[----:B-1----:R-:W-:-:S04]  /*4320*/  LOP3.LUT R0, R0, R3, RZ, 0xc0, !PT ;  /* 0x0000000300007212 */ /* 0x002fc800078ec0ff */
[----:B------:R-:W-:-:S13]  /*4330*/  ISETP.NE.AND P0, PT, R0, R3, PT ;  /* 0x000000030000720c */ /* 0x000fda0003f05270 */
[----:B------:R-:W-:Y:S05]  /*4340*/  @P0 BRA `(.L_x_69) ;  /* 0x00000000005c0947 */ /* 0x000fea0003800000 */
[----:B------:R-:W1:Y:S02]  /*4350*/  LDS R0, [UR6+0x18] ;  /* 0x00001806ff007984 */ /* 0x000e640008000800 */
[----:B-1----:R-:W-:-:S04]  /*4360*/  LOP3.LUT R0, R0, R5, RZ, 0xc0, !PT ;  /* 0x0000000500007212 */ /* 0x002fc800078ec0ff */
[----:B------:R-:W-:-:S13]  /*4370*/  ISETP.NE.AND P0, PT, R0, R5, PT ;  /* 0x000000050000720c */ /* 0x000fda0003f05270 */
[----:B------:R-:W-:Y:S05]  /*4380*/  @P0 BRA `(.L_x_70) ;  /* 0x0000000000400947 */ /* 0x000fea0003800000 */
[----:B------:R-:W-:Y:S01]  /*4390*/  R2UR UR4, R3 ;  /* 0x00000000030472ca */ /* 0x000fe200000e0000 */
[----:B------:R-:W1:Y:S01]  /*43a0*/  S2R R2, SR_LANEID ;  /* 0x0000000000027919 */ /* 0x000e620000000000 */
[----:B------:R-:W-:-:S04]  /*43b0*/  LOP3.LUT R5, RZ, R5, RZ, 0x33, !PT ;  /* 0x00000005ff057212 */ /* 0x000fc800078e33ff */
[----:B------:R-:W2:Y:S07]  /*43c0*/  REDUX UR7, R5 ;  /* 0x00000000050773c4 */ /* 0x000eae0000000000 */
[----:B------:R-:W-:-:S03]  /*43d0*/  ULOP3.LUT UR5, URZ, UR4, URZ, 0x33, !UPT ;  /* 0x00000004ff057292 */ /* 0x000fc6000f8e33ff */
[----:B------:R-:W-:Y:S02]  /*43e0*/  VOTEU.ANY UR4, UPT, PT ;  /* 0x0000000000047886 */ /* 0x000fe400038e0100 */
[----:B------:R-:W-:Y:S01]  /*43f0*/  UFLO.U32 UR4, UR4 ;  /* 0x00000004000472bd */ /* 0x000fe200080e0000 */
[----:B------:R-:W-:-:S04]  /*4400*/  IMAD.U32 R0, RZ, RZ, UR5 ;  /* 0x00000005ff007e24 */ /* 0x000fc8000f8e00ff */
[----:B------:R-:W3:Y:S02]  /*4410*/  REDUX UR8, R0 ;  /* 0x00000000000873c4 */ /* 0x000ee40000000000 */
[----:B------:R1:W-:Y:S02]  /*4420*/  UTCATOMSWS.AND URZ, UR5 ;  /* 0x0000000500ff79e3 */ /* 0x0003e40008000000 */
[----:B-1----:R-:W-:Y:S01]  /*4430*/  ISETP.EQ.U32.AND P0, PT, R2, UR4, PT ;  /* 0x0000000402007c0c */ /* 0x002fe2000bf02070 */
[----:B--2---:R-:W-:Y:S02]  /*4440*/  IMAD.U32 R2, RZ, RZ, UR7 ;  /* 0x00000007ff027e24 */ /* 0x004fe4000f8e00ff */
[----:B---3--:R-:W-:-:S10]  /*4450*/  IMAD.U32 R3, RZ, RZ, UR8 ;  /* 0x00000008ff037e24 */ /* 0x008fd4000f8e00ff */
[----:B------:R1:W-:Y:S04]  /*4460*/  @P0 ATOMS.AND RZ, [UR6+0x14], R3 ;  /* 0x00001403ffff098c */ /* 0x0003e8000a800006 */
[----:B------:R1:W-:Y:S01]  /*4470*/  @P0 ATOMS.AND RZ, [UR6+0x18], R2 ;  /* 0x00001802ffff098c */ /* 0x0003e2000a800006 */
[----:B------:R-:W-:Y:S05]  /*4480*/  BRA `(.L_x_71) ;  /* 0x0000000000147947 */ /* 0x000fea0003800000 */
.L_x_70:
[----:B------:R-:W-:Y:S02]  /*4490*/  MOV R2, 0x44b0 ;  /* 0x000044b000027802 */ /* 0x000fe40000000f00 */
[----:B----45:R-:W-:Y:S05]  /*44a0*/  CALL.REL.NOINC `($__internal_0_$__cuda_sm10x_tcgen05_guardrail_trap_col_being_dealloced_not_returned_by_alloc) ;  /* 0x0000004c00e47944 */ /* 0x030fea0003c00000 */
[----:B------:R-:W-:Y:S05]  /*44b0*/  BRA `(.L_x_71) ;  /* 0x0000000000087947 */ /* 0x000fea0003800000 */
.L_x_69:
[----:B------:R-:W-:Y:S02]  /*44c0*/  MOV R2, 0x44e0 ;  /* 0x000044e000027802 */ /* 0x000fe40000000f00 */
[----:B----45:R-:W-:Y:S05]  /*44d0*/  CALL.REL.NOINC `($__internal_2_$__cuda_sm10x_tcgen05_guardrail_trap_unallocated_columns_being_dealloced) ;  /* 0x0000004c00f07944 */ /* 0x030fea0003c00000 */
.L_x_71:
[----:B------:R-:W-:Y:S01]  /*44e0*/  NOP ;  /* 0x0000000000007918 */ /* 0x000fe20000000000 */
[----:B------:R-:W-:Y:S05]  /*44f0*/  EXIT ;  /* 0x000000000000794d */ /* 0x000fea0003800000 */
.L_x_55:
[----:B------:R-:W-:-:S09]  /*4500*/  UISETP.NE.OR UP0, UPT, UR15, 0x3, !UP2 ;  /* 0x000000030f00788c */ /* 0x000fd2000d705670 */
[----:B------:R-:W-:Y:S05]  /*4510*/  BRA.U UP0, `(.L_x_72) ;  /* 0x0000001100747547 */ /* 0x000fea000b800000 */
[----:B------:R-:W2:Y:S01]  /*4520*/  LDC.64 R2, c[0x0][0x988] ;  /* 0x00026200ff027b82 */ /* 0x000ea20000000a00 */
[----:B------:R-:W3:Y:S01]  /*4530*/  LDCU UR27, c[0x0][0x370] ;  /* 0x00006e00ff1b77ac */ /* 0x000ee20008000800 */
[----:B------:R-:W-:Y:S01]  /*4540*/  R2UR UR45, R84 ;  /* 0x00000000542d72ca */ /* 0x000fe200000e0000 */
[----:B------:R-:W-:Y:S01]  /*4550*/  IMAD.MOV.U32 R11, RZ, RZ, 0x1 ;  /* 0x00000001ff0b7424 */ /* 0x000fe200078e00ff */
[----:B------:R-:W-:Y:S01]  /*4560*/  R2UR UR44, R85 ;  /* 0x00000000552c72ca */ /* 0x000fe200000e0000 */
[----:B------:R-:W4:Y:S01]  /*4570*/  LDCU.128 UR28, c[0x0][0xc10] ;  /* 0x00018200ff1c77ac */ /* 0x000f220008000c00 */
[----:B------:R-:W-:Y:S02]  /*4580*/  IMAD.MOV.U32 R10, RZ, RZ, RZ ;  /* 0x000000ffff0a7224 */ /* 0x000fe400078e00ff */
[----:B------:R-:W1:Y:S01]  /*4590*/  S2UR UR6, SR_CgaCtaId ;  /* 0x00000000000679c3 */ /* 0x000e620000008800 */
[----:B------:R-:W4:Y:S01]  /*45a0*/  LDCU UR26, c[0x0][0x374] ;  /* 0x00006e80ff1a77ac */ /* 0x000f220008000800 */
[----:B------:R-:W-:Y:S01]  /*45b0*/  IMAD.MOV.U32 R9, RZ, RZ, 0x2000 ;  /* 0x00002000ff097424 */ /* 0x000fe200078e00ff */
[----:B------:R-:W3:Y:S05]  /*45c0*/  LDCU.128 UR32, c[0x0][0xa80] ;  /* 0x00015000ff2077ac */ /* 0x000eea0008000c00 */
[----:B------:R-:W3:Y:S01]  /*45d0*/  LDC.64 R12, c[0x0][0x348] ;  /* 0x0000d200ff0c7b82 */ /* 0x000ee20000000a00 */
[----:B------:R-:W3:Y:S01]  /*45e0*/  LDCU UR17, c[0x0][0xc0c] ;  /* 0x00018180ff1177ac */ /* 0x000ee20008000800 */
[----:B------:R-:W3:Y:S01]  /*45f0*/  LDCU UR47, c[0x0][0xc20] ;  /* 0x00018400ff2f77ac */ /* 0x000ee20008000800 */
[----:B--2---:R-:W-:Y:S01]  /*4600*/  ISETP.NE.U32.AND P0, PT, R2, RZ, PT ;  /* 0x000000ff0200720c */ /* 0x004fe20003f05070 */
[----:B------:R-:W2:Y:S03]  /*4610*/  LDCU UR4, c[0x0][0xc30] ;  /* 0x00018600ff0477ac */ /* 0x000ea60008000800 */
[----:B------:R-:W-:Y:S01]  /*4620*/  ISETP.NE.AND.EX P0, PT, R3, RZ, PT, P0 ;  /* 0x000000ff0300720c */ /* 0x000fe20003f05300 */
[----:B------:R-:W2:Y:S01]  /*4630*/  LDCU.128 UR40, c[0x0][0xa90] ;  /* 0x00015200ff2877ac */ /* 0x000ea20008000c00 */
[----:B------:R-:W2:Y:S01]  /*4640*/  LDC.64 R2, c[0x0][0x990] ;  /* 0x00026400ff027b82 */ /* 0x000ea20000000a00 */
[----:B------:R-:W-:Y:S01]  /*4650*/  UMOV UR24, 0x400 ;  /* 0x0000040000187882 */ /* 0x000fe20000000000 */
[----:B----4-:R-:W-:-:S02]  /*4660*/  UIMAD.WIDE.U32 UR8, UR26, UR31, URZ ;  /* 0x0000001f1a0872a5 */ /* 0x010fc4000f8e00ff */
[----:B-1----:R-:W-:Y:S02]  /*4670*/  ULEA UR24, UR6, UR24, 0x18 ;  /* 0x0000001806187291 */ /* 0x002fe4000f8ec0ff */
[----:B---3--:R-:W-:Y:S02]  /*4680*/  UIMAD.WIDE.U32 UR6, UR27, UR28, URZ ;  /* 0x0000001c1b0672a5 */ /* 0x008fe4000f8e00ff */
[----:B------:R-:W-:Y:S02]  /*4690*/  UISETP.NE.AND UP5, UPT, UR32, 0x1, UPT ;  /* 0x000000012000788c */ /* 0x000fe4000bfa5270 */
[----:B------:R-:W-:Y:S02]  /*46a0*/  UIADD3 UR36, UPT, UPT, UR24, 0x148, URZ ;  /* 0x0000014818247890 */ /* 0x000fe4000fffe0ff */
[----:B------:R-:W-:Y:S01]  /*46b0*/  UISETP.GE.AND UP0, UPT, UR39, 0x1, UPT ;  /* 0x000000012700788c */ /* 0x000fe2000bf06270 */
[----:B------:R-:W-:Y:S01]  /*46c0*/  UMOV UR38, UR7 ;  /* 0x0000000700267c82 */ /* 0x000fe20008000000 */
[----:B------:R-:W-:Y:S01]  /*46d0*/  UMOV UR37, UR9 ;  /* 0x0000000900257c82 */ /* 0x000fe20008000000 */
[----:B------:R-:W-:-:S02]  /*46e0*/  UISETP.NE.AND UP1, UPT, UR17, 0x1, UPT ;  /* 0x000000011100788c */ /* 0x000fc4000bf25270 */
[----:B------:R-:W-:Y:S01]  /*46f0*/  UISETP.NE.AND UP0, UPT, UR30, 0x1, UPT ;  /* 0x000000011e00788c */ /* 0x000fe2000bf05270 */
[----:B------:R-:W-:Y:S01]  /*4700*/  UMOV UR23, URZ ;  /* 0x000000ff00177c82 */ /* 0x000fe20008000000 */
[----:B------:R-:W1:Y:S01]  /*4710*/  LDCU UR48, c[0x0][0xaa0] ;  /* 0x00015400ff3077ac */ /* 0x000e620008000800 */
[----:B------:R-:W-:Y:S02]  /*4720*/  UPLOP3.LUT UP4, UPT, UPT, UPT, UPT, 0x40, 0x4 ;  /* 0x000000000004789c */ /* 0x000fe40003f8e870 */
[----:B------:R-:W-:Y:S01]  /*4730*/  UISETP.NE.AND UP6, UPT, UR39, 0x1, UPT ;  /* 0x000000012700788c */ /* 0x000fe2000bfc5270 */
[----:B------:R-:W3:Y:S01]  /*4740*/  LDCU.64 UR18, c[0x0][0xc28] ;  /* 0x00018500ff1277ac */ /* 0x000ee20008000a00 */
[----:B--2---:R-:W-:Y:S02]  /*4750*/  UISETP.NE.AND UP2, UPT, UR4, 0x1, UPT ;  /* 0x000000010400788c */ /* 0x004fe4000bf45270 */
[----:B------:R-:W-:Y:S02]  /*4760*/  UPRMT UR36, URZ, 0x654, UR36 ;  /* 0x00000654ff247896 */ /* 0x000fe40008000024 */
[----:B------:R-:W-:-:S02]  /*4770*/  USHF.R.U32.HI UR38, URZ, UR29, UR38 ;  /* 0x0000001dff267299 */ /* 0x000fc40008011626 */
[----:B------:R-:W-:Y:S02]  /*4780*/  USHF.R.U32.HI UR37, URZ, UR47, UR37 ;  /* 0x0000002fff257299 */ /* 0x000fe40008011625 */
[----:B------:R-:W-:Y:S02]  /*4790*/  UISETP.NE.AND UP1, UPT, UR35, 0x1, UPT ;  /* 0x000000012300788c */ /* 0x000fe4000bf25270 */
[----:B------:R-:W-:Y:S01]  /*47a0*/  UISETP.NE.AND UP0, UPT, UR42, 0x1, UPT ;  /* 0x000000012a00788c */ /* 0x000fe2000bf05270 */
[----:B------:R-:W-:-:S10]  /*47b0*/  VOTEU.ANY UP5, P0 ;  /* 0x0000000000ff7886 */ /* 0x000fd400000a0100 */
.L_x_81:
[----:B------:R-:W-:Y:S04]  /*47c0*/  SHF.L.U32 R5, R10, 0x1f, RZ ;  /* 0x0000001f0a057819 */ /* 0x000fe800000006ff */
[----:B--2---:R-:W2:Y:S02]  /*47d0*/  SYNCS.PHASECHK.TRANS64.TRYWAIT P0, [UR24+0x140], R5 ;  /* 0x00014005ff0075a7 */ /* 0x004ea40008001118 */
[----:B--2---:R-:W-:Y:S05]  /*47e0*/  @!P0 BRA `(.L_x_73) ;  /* 0x0000004800348947 */ /* 0x004fea0003800000 */
.L_x_168:
[----:B--2---:R-:W2:Y:S01]  /*47f0*/  LDS.128 R4, [UR24+0x180] ;  /* 0x00018018ff047984 */ /* 0x004ea20008000c00 */
[----:B------:R-:W-:Y:S01]  /*4800*/  UISETP.GE.AND UP0, UPT, UR39, 0x1, UPT ;  /* 0x000000012700788c */ /* 0x000fe2000bf06270 */
[----:B------:R-:W-:Y:S01]  /*4810*/  @!PT LDS RZ, [RZ] ;  /* 0x00000000fffff984 */ /* 0x000fe20000000800 */
[----:B------:R-:W-:Y:S01]  /*4820*/  @!PT LDS RZ, [RZ] ;  /* 0x00000000fffff984 */ /* 0x000fe20000000800 */
[----:B------:R-:W-:Y:S01]  /*4830*/  @!PT LDS RZ, [RZ] ;  /* 0x00000000fffff984 */ /* 0x000fe20000000800 */
[----:B------:R-:W-:Y:S01]  /*4840*/  @!PT LDS RZ, [RZ] ;  /* 0x00000000fffff984 */ /* 0x000fe20000000800 */
[----:B------:R4:W-:Y:S06]  /*4850*/  MEMBAR.ALL.CTA ;  /* 0x0000000000007992 */ /* 0x0009ec0000008000 */
[----:B----4-:R-:W4:Y:S02]  /*4860*/  FENCE.VIEW.ASYNC.S ;  /* 0x00000000000073c6 */ /* 0x010f240000000000 */
[----:B----4-:R-:W-:Y:S01]  /*4870*/  SYNCS.ARRIVE.TRANS64.RED.A1T0 RZ, [UR36], RZ ;  /* 0x000000ffffff79a7 */ /* 0x010fe20008100424 */
[----:B--2---:R-:W-:Y:S11]  /*4880*/  LOP3.LUT P0, RZ, R6, 0x1, RZ, 0xc0, !PT ;  /* 0x0000000106ff7812 */ /* 0x004ff6000780c0ff */
[----:B------:R-:W-:Y:S02]  /*4890*/  @!UPT UIADD3 URZ, UPT, UPT, URZ, URZ, URZ ;  /* 0x000000fffffff290 */ /* 0x000fe4000fffe0ff */
[----:B------:R-:W-:Y:S01]  /*48a0*/  VOTEU.ANY UP1, P0 ;  /* 0x0000000000ff7886 */ /* 0x000fe20000020100 */
[----:B------:R-:W-:Y:S11]  /*48b0*/  PLOP3.LUT P0, PT, PT, PT, UP1, 0x80, 0x8 ;  /* 0x000000000008781c */ /* 0x000ff60003f0f018 */
[----:B------:R-:W-:Y:S02]  /*48c0*/  @!UPT UIADD3 URZ, UPT, UPT, URZ, URZ, URZ ;  /* 0x000000fffffff290 */ /* 0x000fe4000fffe0ff */
[----:B------:R-:W-:Y:S02]  /*48d0*/  @P0 MOV R8, R4 ;  /* 0x0000000400080202 */ /* 0x000fe40000000f00 */
[----:B------:R-:W-:Y:S02]  /*48e0*/  @P0 LOP3.LUT R0, R5, 0xffff, RZ, 0xc0, !PT ;  /* 0x0000ffff05000812 */ /* 0x000fe400078ec0ff */
[----:B------:R-:W-:Y:S02]  /*48f0*/  @P0 R2UR UR5, R8 ;  /* 0x00000000080502ca */ /* 0x000fe400000e0000 */
[----:B------:R-:W-:Y:S11]  /*4900*/  @P0 R2UR UR4, R0 ;  /* 0x00000000000402ca */ /* 0x000ff600000e0000 */
[----:B------:R-:W-:Y:S02]  /*4910*/  @UP1 UMOV UR16, UR5 ;  /* 0x0000000500101c82 */ /* 0x000fe40008000000 */
[----:B------:R-:W-:Y:S01]  /*4920*/  @UP1 UMOV UR15, UR4 ;  /* 0x00000004000f1c82 */ /* 0x000fe20008000000 */
[----:B------:R-:W-:Y:S05]  /*4930*/  BRA.U !UP0, `(.L_x_74) ;  /* 0x0000000108b47547 */ /* 0x000fea000b800000 */
[----:B------:R-:W-:Y:S02]  /*4940*/  UIMAD.WIDE.U32 UR8, UR15, UR31, URZ ;  /* 0x0000001f0f0872a5 */ /* 0x000fe4000f8e00ff */
[----:B------:R-:W-:Y:S02]  /*4950*/  UP2UR UR14, UPR, URZ, 0x2 ;  /* 0x00000002ff0e7883 */ /* 0x000fe40008000000 */
[----:B------:R-:W-:Y:S02]  /*4960*/  UISETP.NE.AND UP1, UPT, UR30, 0x1, UPT ;  /* 0x000000011e00788c */ /* 0x000fe4000bf25270 */
[----:B------:R-:W-:Y:S02]  /*4970*/  UIMAD.WIDE.U32 UR10, UR16, UR28, URZ ;  /* 0x0000001c100a72a5 */ /* 0x000fe4000f8e00ff */
[----:B------:R-:W-:Y:S02]  /*4980*/  USEL UR4, UR26, UR37, !UP1 ;  /* 0x000000251a047287 */ /* 0x000fe4000c800000 */
[----:B------:R-:W-:Y:S02]  /*4990*/  UISETP.NE.AND UP0, UPT, UR17, 0x1, UPT ;  /* 0x000000011100788c */ /* 0x000fe4000bf05270 */
[----:B---3--:R-:W-:Y:S02]  /*49a0*/  UIMAD.WIDE.U32 UR12, UR4, UR18, URZ ;  /* 0x00000012040c72a5 */ /* 0x008fe4000f8e00ff */
[----:B------:R-:W-:Y:S01]  /*49b0*/  USEL UR7, UR27, UR38, !UP0 ;  /* 0x000000261b077287 */ /* 0x000fe2000c000000 */
[----:B------:R-:W-:Y:S02]  /*49c0*/  UMOV UR5, UR9 ;  /* 0x0000000900057c82 */ /* 0x000fe40008000000 */
[----:B------:R-:W-:Y:S02]  /*49d0*/  USHF.R.U32.HI UR6, URZ, UR47, UR5 ;  /* 0x0000002fff067299 */ /* 0x000fe40008011605 */
[----:B------:R-:W-:Y:S02]  /*49e0*/  UIMAD.WIDE.U32 UR20, UR7, UR18, URZ ;  /* 0x00000012071472a5 */ /* 0x000fe4000f8e00ff */
[----:B------:R-:W-:Y:S02]  /*49f0*/  USEL UR6, UR15, UR6, !UP1 ;  /* 0x000000060f067287 */ /* 0x000fe4000c800000 */
[----:B------:R-:W-:Y:S01]  /*4a00*/  UISETP.NE.AND UP1, UPT, UR14, URZ, UPT ;  /* 0x000000ff0e00728c */ /* 0x000fe2000bf25270 */
[----:B------:R-:W-:Y:S01]  /*4a10*/  UMOV UR5, UR11 ;  /* 0x0000000b00057c82 */ /* 0x000fe20008000000 */
[----:B------:R-:W-:Y:S02]  /*4a20*/  UIMAD.WIDE.U32 UR10, UR6, UR18, URZ ;  /* 0x00000012060a72a5 */ /* 0x000fe4000f8e00ff */
[----:B------:R-:W-:Y:S03]  /*4a30*/  USHF.R.U32.HI UR8, URZ, UR29, UR5 ;  /* 0x0000001dff087299 */ /* 0x000fe60008011605 */
[----:B------:R-:W-:Y:S02]  /*4a40*/  UMOV UR5, UR13 ;  /* 0x0000000d00057c82 */ /* 0x000fe40008000000 */
[----:B------:R-:W-:Y:S03]  /*4a50*/  @UP6 USHF.R.U32.HI UR4, URZ, UR19, UR5 ;  /* 0x00000013ff046299 */ /* 0x000fe60008011605 */
[----:B------:R-:W-:Y:S01]  /*4a60*/  UMOV UR5, UR21 ;  /* 0x0000001500057c82 */ /* 0x000fe20008000000 */
[----:B------:R-:W-:Y:S02]  /*4a70*/  UIMAD UR4, UR39, UR4, URZ ;  /* 0x00000004270472a4 */ /* 0x000fe4000f8e02ff */
[----:B------:R-:W-:Y:S02]  /*4a80*/  @UP6 USHF.R.U32.HI UR7, URZ, UR19, UR5 ;  /* 0x00000013ff076299 */ /* 0x000fe40008011605 */
[----:B------:R-:W-:Y:S02]  /*4a90*/  USEL UR5, UR16, UR8, !UP0 ;  /* 0x0000000810057287 */ /* 0x000fe4000c000000 */
[----:B------:R-:W-:Y:S02]  /*4aa0*/  UIMAD UR8, UR39, UR7, URZ ;  /* 0x00000007270872a4 */ /* 0x000fe4000f8e02ff */
[----:B------:R-:W-:Y:S03]  /*4ab0*/  UISETP.GE.AND UP0, UPT, UR6, UR4, UPT ;  /* 0x000000040600728c */ /* 0x000fe6000bf06270 */
[----:B------:R-:W-:Y:S01]  /*4ac0*/  UMOV UR4, UR11 ;  /* 0x0000000b00047c82 */ /* 0x000fe20008000000 */
[----:B------:R-:W-:Y:S02]  /*4ad0*/  UISETP.GE.OR UP0, UPT, UR5, UR8, UP0 ;  /* 0x000000080500728c */ /* 0x000fe40008706670 */
[----:B------:R-:W-:Y:S02]  /*4ae0*/  USHF.R.U32.HI UR4, URZ, UR19, UR4 ;  /* 0x00000013ff047299 */ /* 0x000fe40008011604 */
[----:B------:R-:W-:Y:S02]  /*4af0*/  UIMAD.WIDE.U32 UR8, UR5, UR18, URZ ;  /* 0x00000012050872a5 */ /* 0x000fe4000f8e00ff */
[----:B------:R-:W-:Y:S04]  /*4b00*/  USEL UR10, UR6, UR4, !UP6 ;  /* 0x00000004060a7287 */ /* 0x000fe8000f000000 */
[----:B------:R-:W-:Y:S01]  /*4b10*/  UIADD3 UR11, UPT, UPT, -UR10, URZ, URZ ;  /* 0x000000ff0a0b7290 */ /* 0x000fe2000fffe1ff */
[----:B------:R-:W-:Y:S02]  /*4b20*/  @!UP0 UMOV UR4, UR9 ;  /* 0x0000000900048c82 */ /* 0x000fe40008000000 */
[----:B------:R-:W-:Y:S02]  /*4b30*/  @!UP0 USHF.R.U32.HI UR4, URZ, UR19, UR4 ;  /* 0x00000013ff048299 */ /* 0x000fe40008011604 */
[----:B------:R-:W-:Y:S02]  /*4b40*/  UIMAD UR8, UR39, UR11, UR6 ;  /* 0x0000000b270872a4 */ /* 0x000fe4000f8e0206 */
[----:B------:R-:W-:Y:S04]  /*4b50*/  @!UP0 USEL UR4, UR5, UR4, !UP6 ;  /* 0x0000000405048287 */ /* 0x000fe8000f000000 */
[----:B------:R-:W-:Y:S02]  /*4b60*/  @!UP0 UIMAD UR8, UR7, UR8, UR4 ;  /* 0x00000008070882a4 */ /* 0x000fe4000f8e0204 */
[----:B------:R-:W-:Y:S02]  /*4b70*/  @!UP0 UIADD3 UR9, UPT, UPT, UR10, -UR4, URZ ;  /* 0x800000040a098290 */ /* 0x000fe4000fffe0ff */
[----:B------:R-:W-:Y:S02]  /*4b80*/  UIADD3 UR4, UPT, UPT, -UR5, URZ, URZ ;  /* 0x000000ff05047290 */ /* 0x000fe4000fffe1ff */
[----:B------:R-:W-:Y:S02]  /*4b90*/  UIADD3 UR7, UPT, UPT, -UR6, URZ, URZ ;  /* 0x000000ff06077290 */ /* 0x000fe4000fffe1ff */
[----:B------:R-:W-:Y:S02]  /*4ba0*/  @!UP0 UIMAD UR6, UR9, UR39, UR5 ;  /* 0x00000027090682a4 */ /* 0x000fe4000f8e0205 */
[----:B------:R-:W-:Y:S02]  /*4bb0*/  UIMAD UR16, UR17, UR4, UR16 ;  /* 0x00000004111072a4 */ /* 0x000fe4000f8e0210 */
[----:B------:R-:W-:Y:S01]  /*4bc0*/  UIMAD UR15, UR30, UR7, UR15 ;  /* 0x000000071e0f72a4 */ /* 0x000fe2000f8e020f */
[----:B------:R-:W-:Y:S02]  /*4bd0*/  @!UP0 UMOV UR5, UR8 ;  /* 0x0000000800058c82 */ /* 0x000fe40008000000 */
[----:B------:R-:W-:Y:S02]  /*4be0*/  UIMAD UR16, UR5, UR17, UR16 ;  /* 0x00000011051072a4 */ /* 0x000fe4000f8e0210 */
[----:B------:R-:W-:Y:S11]  /*4bf0*/  UIMAD UR15, UR6, UR30, UR15 ;  /* 0x0000001e060f72a4 */ /* 0x000ff6000f8e020f */
[----:B------:R-:W-:Y:S01]  /*4c00*/  @!UPT UIADD3 URZ, UPT, UPT, URZ, URZ, URZ ;  /* 0x000000fffffff290 */ /* 0x000fe2000fffe0ff */
.L_x_74:
[----:B------:R-:W2:Y:S01]  /*4c10*/  @!UP2 LDCU.128 UR8, c[0x0][0xc10] ;  /* 0x00018200ff08a7ac */ /* 0x000ea20008000c00 */
[C---:B------:R-:W-:Y:S02]  /*4c20*/  ISETP.NE.U32.AND P2, PT, R2.reuse, RZ, PT ;  /* 0x000000ff0200720c */ /* 0x040fe40003f45070 */
[----:B------:R-:W-:Y:S02]  /*4c30*/  ISETP.NE.U32.AND P1, PT, R2, RZ, PT ;  /* 0x000000ff0200720c */ /* 0x000fe40003f25070 */
[C---:B------:R-:W-:Y:S02]  /*4c40*/  ISETP.NE.AND.EX P2, PT, R3.reuse, RZ, PT, P2 ;  /* 0x000000ff0300720c */ /* 0x040fe40003f45320 */
[----:B------:R-:W-:Y:S01]  /*4c50*/  ISETP.NE.AND.EX P1, PT, R3, RZ, PT, P1 ;  /* 0x000000ff0300720c */ /* 0x000fe20003f25310 */
[----:B------:R-:W4:Y:S01]  /*4c60*/  @!UP2 LDCU UR5, c[0x0][0xc0c] ;  /* 0x00018180ff05a7ac */ /* 0x000f220008000800 */
[----:B------:R-:W-:Y:S02]  /*4c70*/  USHF.L.U32 UR25, UR22, 0x6, URZ ;  /* 0x0000000616197899 */ /* 0x000fe400080006ff */
[----:B--2---:R-:W-:Y:S07]  /*4c80*/  UIMAD.WIDE.U32 UR6, UR16, UR8, URZ ;  /* 0x00000008100672a5 */ /* 0x004fee000f8e00ff */
[----:B------:R-:W-:Y:S01]  /*4c90*/  @!UP2 UMOV UR4, UR7 ;  /* 0x000000070004ac82 */ /* 0x000fe20008000000 */
[----:B----4-:R-:W-:Y:S02]  /*4ca0*/  @!UP2 UISETP.NE.AND UP0, UPT, UR5, 0x1, UPT ;  /* 0x000000010500a88c */ /* 0x010fe4000bf05270 */
[----:B------:R-:W-:Y:S02]  /*4cb0*/  @!UP2 USHF.R.U32.HI UR4, URZ, UR9, UR4 ;  /* 0x00000009ff04a299 */ /* 0x000fe40008011604 */
[----:B------:R-:W-:Y:S02]  /*4cc0*/  UIMAD.WIDE.U32 UR6, UR15, UR11, URZ ;  /* 0x0000000b0f0672a5 */ /* 0x000fe4000f8e00ff */
[----:B------:R-:W-:Y:S02]  /*4cd0*/  @!UP2 USEL UR8, UR16, UR4, !UP0 ;  /* 0x000000041008a287 */ /* 0x000fe4000c000000 */
[----:B------:R-:W-:Y:S03]  /*4ce0*/  @!UP2 UISETP.NE.AND UP0, UPT, UR10, 0x1, UPT ;  /* 0x000000010a00a88c */ /* 0x000fe6000bf05270 */
[----:B------:R-:W-:Y:S02]  /*4cf0*/  @!UP2 UMOV UR6, UR7 ;  /* 0x000000070006ac82 */ /* 0x000fe40008000000 */
[----:B------:R-:W2:Y:S02]  /*4d00*/  @!UP2 LDCU UR4, c[0x0][0xc20] ;  /* 0x00018400ff04a7ac */ /* 0x000ea40008000800 */
[----:B--2---:R-:W-:Y:S04]  /*4d10*/  @!UP2 USHF.R.U32.HI UR6, URZ, UR4, UR6 ;  /* 0x00000004ff06a299 */ /* 0x004fe80008011606 */
[----:B------:R-:W-:Y:S04]  /*4d20*/  @!UP2 USEL UR6, UR15, UR6, !UP0 ;  /* 0x000000060f06a287 */ /* 0x000fe8000c000000 */
[----:B------:R-:W-:Y:S02]  /*4d30*/  @!UP2 UIADD3 UR4, UPT, UPT, -UR8, UR6, URZ ;  /* 0x000000060804a290 */ /* 0x000fe4000fffe1ff */
[----:B------:R-:W-:Y:S02]  /*4d40*/  @!UP2 UIADD3 UR6, UPT, UPT, UR8, -UR6, URZ ;  /* 0x800000060806a290 */ /* 0x000fe4000fffe0ff */
[----:B------:R-:W-:Y:S02]  /*4d50*/  @!UP2 UIMAD UR16, UR4, UR5, UR16 ;  /* 0x000000050410a2a4 */ /* 0x000fe4000f8e0210 */
[----:B------:R-:W-:Y:S01]  /*4d60*/  @!UP2 UIMAD UR15, UR6, UR10, UR15 ;  /* 0x0000000a060fa2a4 */ /* 0x000fe2000f8e020f */
[----:B------:R-:W-:Y:S11]  /*4d70*/  BRA.U UP4, `(.L_x_75) ;  /* 0x0000000104107547 */ /* 0x000ff6000b800000 */
[----:B------:R-:W-:Y:S04]  /*4d80*/  MOV R0, UR46 ;  /* 0x0000002e00007c02 */ /* 0x000fe80008000f00 */
[----:B------:R-:W-:Y:S04]  /*4d90*/  SHF.L.U32 R15, R0, 0x1f, RZ ;  /* 0x0000001f000f7819 */ /* 0x000fe800000006ff */
[----:B------:R-:W2:Y:S02]  /*4da0*/  SYNCS.PHASECHK.TRANS64.TRYWAIT P3, [UR24+0x138], R15 ;  /* 0x0001380fff0075a7 */ /* 0x000ea40008061118 */
[----:B--2---:R-:W-:Y:S05]  /*4db0*/  @!P3 BRA `(.L_x_76) ;  /* 0x0000004000d8b947 */ /* 0x004fea0003800000 */
.L_x_75:
[----:B------:R-:W-:Y:S05]  /*4dc0*/  @!P2 BRA `(.L_x_77) ;  /* 0x000000000030a947 */ /* 0x000fea0003800000 */
[----:B------:R-:W-:Y:S01]  /*4dd0*/  UPLOP3.LUT UP3, UPT, UPT, UPT, UP5, 0x80, 0x8 ;  /* 0x000000000008789c */ /* 0x000fe20003f6f050 */
[----:B------:R-:W-:Y:S01]  /*4de0*/  HFMA2 R90, -RZ, RZ, 0, 5.9604644775390625e-08 ;  /* 0x00000001ff5a7431 */ /* 0x000fe200000001ff */
[----:B------:R-:W4:Y:S04]  /*4df0*/  LDCU.64 UR4, c[0x0][0x358] ;  /* 0x00006b00ff0477ac */ /* 0x000f280008000a00 */
[----:B------:R-:W-:Y:S11]  /*4e00*/  PLOP3.LUT P2, PT, PT, PT, UP3, 0x80, 0x8 ;  /* 0x000000000008781c */ /* 0x000ff60003f4f038 */
[----:B------:R-:W-:Y:S02]  /*4e10*/  @!UPT UIADD3 URZ, UPT, UPT, URZ, URZ, URZ ;  /* 0x000000fffffff290 */ /* 0x000fe4000fffe0ff */
[----:B--2---:R-:W2:Y:S01]  /*4e20*/  @P2 LDC.64 R14, c[0x0][0x988] ;  /* 0x00026200ff0e2b82 */ /* 0x004ea20000000a00 */
[----:B------:R-:W-:Y:S04]  /*4e30*/  @P2 IMAD R0, R17, R2, RZ ;  /* 0x0000000211002224 */ /* 0x000fe800078e02ff */
[----:B--2---:R-:W-:Y:S01]  /*4e40*/  @P2 IMAD.WIDE R14, R0, 0x4, R14 ;  /* 0x00000004000e2825 */ /* 0x004fe200078e020e */
[----:B------:R-:W-:Y:S04]  /*4e50*/  MOV R0, 0x1 ;  /* 0x0000000100007802 */ /* 0x000fe80000000f00 */
[----:B----45:R4:W5:Y:S01]  /*4e60*/  @P2 LDG.E R41, desc[UR4][R14.64] ;  /* 0x000000040e292981 */ /* 0x030962000c1e1900 */
[----:B------:R-:W-:Y:S01]  /*4e70*/  @!P2 PRMT R90, R0, 0x7610, R90 ;  /* 0x00007610005aa816 */ /* 0x000fe2000000005a */
[----:B----4-:R-:W2:Y:S06]  /*4e80*/  @!P2 LDC R41, c[0x0][0x980] ;  /* 0x00026000ff29ab82 */ /* 0x010eac0000000800 */
.L_x_77:
[----:B--2--5:R-:W-:Y:S01]  /*4e90*/  @!P1 FSETP.EQ.AND P2, PT, R41, RZ, PT ;  /* 0x000000ff2900920b */ /* 0x024fe20003f42000 */
[----:B------:R-:W-:Y:S01]  /*4ea0*/  @!UPT UIADD3 URZ, UPT, UPT, URZ, URZ, URZ ;  /* 0x000000fffffff290 */ /* 0x000fe2000fffe0ff */
[----:B------:R-:W-:Y:S11]  /*4eb0*/  @!P1 BRA `(.L_x_78) ;  /* 0x0000000000149947 */ /* 0x000ff60003800000 */
[----:B------:R-:W-:Y:S02]  /*4ec0*/  LOP3.LUT P1, RZ, R90, 0xff, RZ, 0xc0, !PT ;  /* 0x000000ff5aff7812 */ /* 0x000fe4000782c0ff */
[----:B------:R-:W-:Y:S04]  /*4ed0*/  PLOP3.LUT P2, PT, PT, PT, UP3, 0x80, 0x8 ;  /* 0x000000000008781c */ /* 0x000fe80003f4f038 */
[----:B------:R-:W-:Y:S07]  /*4ee0*/  PLOP3.LUT P2, PT, P2, PT, PT, 0x8, 0x80 ;  /* 0x000000000080781c */ /* 0x000fee000174e170 */
[----:B------:R-:W-:Y:S11]  /*4ef0*/  @P1 FSETP.EQ.AND P2, PT, R41, RZ, PT ;  /* 0x000000ff2900120b */ /* 0x000ff60003f42000 */
[----:B------:R-:W-:Y:S02]  /*4f00*/  @!UPT UIADD3 URZ, UPT, UPT, URZ, URZ, URZ ;  /* 0x000000fffffff290 */ /* 0x000fe4000fffe0ff */
.L_x_78:
[----:B------:R-:W-:Y:S01]  /*4f10*/  ULEA UR7, UR23, UR24, 0x3 ;  /* 0x0000001817077291 */ /* 0x000fe2000f8e18ff */
[----:B------:R-:W-:Y:S01]  /*4f20*/  SHF.L.U32 R15, R11, 0x1f, RZ ;  /* 0x0000001f0b0f7819 */ /* 0x000fe200000006ff */
[----:B------:R-:W-:Y:S02]  /*4f30*/  USHF.L.U32 UR11, UR50, 0x7, URZ ;  /* 0x00000007320b7899 */ /* 0x000fe400080006ff */
[----:B------:R-:W-:Y:S02]  /*4f40*/  UISETP.NE.AND UP0, UPT, UR32, 0x1, UPT ;  /* 0x000000012000788c */ /* 0x000fe4000bf05270 */
[----:B------:R-:W-:Y:S01]  /*4f50*/  UIMAD.WIDE.U32 UR4, UR11, UR33, URZ ;  /* 0x000000210b0472a5 */ /* 0x000fe2000f8e00ff */
[----:B------:R-:W-:Y:S02]  /*4f60*/  ELECT P3, URZ, PT ;  /* 0x0000000000ff782f */ /* 0x000fe40003860000 */
[----:B------:R-:W2:Y:S02]  /*4f70*/  SYNCS.PHASECHK.TRANS64.TRYWAIT P1, [UR7+0x118], R15 ;  /* 0x0001180fff0075a7 */ /* 0x000ea40008021107 */
[----:B------:R-:W-:Y:S02]  /*4f80*/  PLOP3.LUT P2, PT, P2, P3, PT, 0xf2, 0x2f ;  /* 0x00000000002f781c */ /* 0x000fe40001747e72 */
[----:B------:R-:W-:Y:S02]  /*4f90*/  UMOV UR4, UR5 ;  /* 0x0000000500047c82 */ /* 0x000fe40008000000 */
[----:B------:R-:W-:Y:S04]  /*4fa0*/  USHF.R.U32.HI UR4, URZ, UR34, UR4 ;  /* 0x00000022ff047299 */ /* 0x000fe80008011604 */
[----:B------:R-:W-:Y:S02]  /*4fb0*/  USEL UR12, UR11, UR4, !UP0 ;  /* 0x000000040b0c7287 */ /* 0x000fe4000c000000 */
[----:B------:R-:W-:Y:S02]  /*4fc0*/  UISETP.NE.AND UP0, UPT, UR35, 0x1, UPT ;  /* 0x000000012300788c */ /* 0x000fe4000bf05270 */
[----:B------:R-:W-:Y:S02]  /*4fd0*/  UIMAD.WIDE.U32 UR4, UR12, UR40, URZ ;  /* 0x000000280c0472a5 */ /* 0x000fe4000f8e00ff */
[----:B------:R-:W-:Y:S01]  /*4fe0*/  UIADD3 UR6, UPT, UPT, -UR12, URZ, URZ ;  /* 0x000000ff0c067290 */ /* 0x000fe2000fffe1ff */
[----:B------:R-:W-:Y:S03]  /*4ff0*/  @!P2 IMAD.MOV.U32 R0, RZ, 0x20, RZ ;  /* 0x00000020ff00a824 */ /* 0x000fe600078e00ff */
[----:B------:R-:W-:Y:S01]  /*5000*/  UIMAD UR11, UR32, UR6, UR11 ;  /* 0x00000006200b72a4 */ /* 0x000fe2000f8e020b */
[----:B------:R-:W-:Y:S01]  /*5010*/  @!P2 IMAD.MOV.U32 R0, RZ, 0x400, R0 ;  /* 0x00000400ff00a824 */ /* 0x000fe200078e0000 */
[----:B------:R-:W-:Y:S02]  /*5020*/  UMOV UR4, UR5 ;  /* 0x0000000500047c82 */ /* 0x000fe40008000000 */
[----:B------:R-:W-:Y:S04]  /*5030*/  USHF.R.U32.HI UR4, URZ, UR41, UR4 ;  /* 0x00000029ff047299 */ /* 0x000fe80008011604 */
[----:B------:R-:W-:Y:S02]  /*5040*/  USEL UR13, UR12, UR4, !UP0 ;  /* 0x000000040c0d7287 */ /* 0x000fe4000c000000 */
[----:B------:R-:W-:Y:S02]  /*5050*/  UISETP.NE.AND UP0, UPT, UR42, 0x1, UPT ;  /* 0x000000012a00788c */ /* 0x000fe4000bf05270 */
[----:B------:R-:W-:Y:S07]  /*5060*/  UIMAD.WIDE.U32 UR4, UR13, UR43, URZ ;  /* 0x0000002b0d0472a5 */ /* 0x000fee000f8e00ff */
[----:B------:R-:W-:Y:S02]  /*5070*/  UMOV UR4, UR5 ;  /* 0x0000000500047c82 */ /* 0x000fe40008000000 */
[----:B-1----:R-:W-:Y:S04]  /*5080*/  USHF.R.U32.HI UR4, URZ, UR48, UR4 ;  /* 0x00000030ff047299 */ /* 0x002fe80008011604 */
[----:B------:R-:W-:Y:S02]  /*5090*/  USEL UR14, UR13, UR4, !UP0 ;  /* 0x000000040d0e7287 */ /* 0x000fe4000c000000 */
[----:B------:R-:W-:Y:S02]  /*50a0*/  UIADD3 UR4, UPT, UPT, -UR13, URZ, URZ ;  /* 0x000000ff0d047290 */ /* 0x000fe4000fffe1ff */
[----:B------:R-:W-:Y:S02]  /*50b0*/  UIADD3 UR5, UPT, UPT, -UR14, URZ, URZ ;  /* 0x000000ff0e057290 */ /* 0x000fe4000fffe1ff */
[----:B------:R-:W-:Y:S02]  /*50c0*/  UIMAD UR12, UR35, UR4, UR12 ;  /* 0x00000004230c72a4 */ /* 0x000fe4000f8e020c */
[----:B------:R-:W-:Y:S01]  /*50d0*/  UIMAD UR13, UR42, UR5, UR13 ;  /* 0x000000052a0d72a4 */ /* 0x000fe2000f8e020d */
[----:B--2---:R-:W-:Y:S11]  /*50e0*/  @!P1 BRA `(.L_x_79) ;  /* 0x0000004000249947 */ /* 0x004ff60003800000 */
.L_x_171:
[----:B------:R-:W2:Y:S01]  /*50f0*/  S2UR UR49, SR_CgaCtaId ;  /* 0x00000000003179c3 */ /* 0x000ea20000008800 */
[----:B------:R-:W-:Y:S01]  /*5100*/  @!P2 R2UR UR4, R0 ;  /* 0x000000000004a2ca */ /* 0x000fe200000e0000 */
[----:B------:R-:W-:Y:S01]  /*5110*/  VOTEU.ALL UP0, P2 ;  /* 0x0000000000ff7886 */ /* 0x000fe20001000000 */
[----:B-1----:R-:W-:Y:S02]  /*5120*/  @!P2 IADD3 R8, P1, PT, R12, 0x680, RZ ;  /* 0x000006800c08a810 */ /* 0x002fe40007f3e0ff */
[----:B------:R-:W-:Y:S02]  /*5130*/  @P0 SHF.R.U32.HI R17, RZ, 0x10, R5 ;  /* 0x00000010ff110819 */ /* 0x000fe40000011605 */
[----:B------:R-:W-:Y:S01]  /*5140*/  @!P2 R2UR UR6, R8 ;  /* 0x000000000806a2ca */ /* 0x000fe200000e0000 */
[----:B------:R-:W-:Y:S01]  /*5150*/  @!P2 IMAD.X R0, RZ, RZ, R13, P1 ;  /* 0x000000ffff00a224 */ /* 0x000fe200008e060d */
[----:B------:R-:W-:Y:S04]  /*5160*/  @!UP0 ULEA UR5, UR23, UR24, 0xd ;  /* 0x0000001817058291 */ /* 0x000fe8000f8e68ff */
[----:B------:R-:W-:Y:S02]  /*5170*/  @!UP0 UIADD3 UR8, UPT, UPT, UR5, 0x200, URZ ;  /* 0x0000020005088890 */ /* 0x000fe4000fffe0ff */
[----:B------:R-:W-:Y:S01]  /*5180*/  @!UP0 UPRMT UR22, UR4, 0x5410, URZ ;  /* 0x0000541004168896 */ /* 0x000fe200080000ff */
[----:B------:R-:W-:Y:S01]  /*5190*/  @!P2 R2UR UR4, R0 ;  /* 0x000000000004a2ca */ /* 0x000fe200000e0000 */
[----:B------:R-:W-:Y:S01]  /*51a0*/  UIADD3 UR5, UPT, UPT, UR23, 0x1, URZ ;  /* 0x0000000117057890 */ /* 0x000fe2000fffe0ff */
[----:B------:R-:W-:Y:S02]  /*51b0*/  @!P2 IMAD.MOV.U32 R0, RZ, RZ, 0x2000 ;  /* 0x00002000ff00a424 */ /* 0x000fe400078e00ff */
[----:B------:R-:W-:Y:S01]  /*51c0*/  IMAD.U32 R18, RZ, RZ, UR6 ;  /* 0x00000006ff127e24 */ /* 0x000fe2000f8e00ff */
[----:B------:R-:W-:Y:S04]  /*51d0*/  UISETP.NE.AND UP0, UPT, UR5, 0x3, UPT ;  /* 0x000000030500788c */ /* 0x000fe8000bf05270 */
[----:B------:R-:W-:Y:S01]  /*51e0*/  @!P2 R2UR UR20, R18 ;  /* 0x000000001214a2ca */ /* 0x000fe200000e0000 */
[----:B------:R-:W-:Y:S02]  /*51f0*/  USEL UR5, UR5, URZ, UP0 ;  /* 0x000000ff05057287 */ /* 0x000fe40008000000 */
[----:B------:R-:W-:Y:S01]  /*5200*/  USEL UR23, URZ, 0x1, UP0 ;  /* 0x00000001ff177887 */ /* 0x000fe20008000000 */
[----:B------:R-:W-:Y:S01]  /*5210*/  IMAD.U32 R19, RZ, RZ, UR4 ;  /* 0x00000004ff137e24 */ /* 0x000fe2000f8e00ff */
[----:B------:R-:W-:Y:S01]  /*5220*/  UIADD3 UR4, UPT, UPT, UR7, 0x100, URZ ;  /* 0x0000010007047890 */ /* 0x000fe2000fffe0ff */
[----:B------:R-:W-:Y:S03]  /*5230*/  VOTEU.ALL UP0, P2 ;  /* 0x0000000000ff7886 */ /* 0x000fe60001000000 */
[----:B------:R-:W-:Y:S01]  /*5240*/  @!P2 R2UR UR21, R19 ;  /* 0x000000001315a2ca */ /* 0x000fe200000e0000 */
[----:B--2---:R-:W-:Y:S01]  /*5250*/  UPRMT UR6, UR49, 0x654, UR4 ;  /* 0x0000065431067896 */ /* 0x004fe20008000004 */
[----:B------:R-:W-:Y:S01]  /*5260*/  LOP3.LUT R11, R11, UR23, RZ, 0x3c, !PT ;  /* 0x000000170b0b7c12 */ /* 0x000fe2000f8e3cff */
[----:B------:R-:W-:Y:S01]  /*5270*/  @!UP0 UMOV UR9, UR4 ;  /* 0x0000000400098c82 */ /* 0x000fe20008000000 */
[----:B------:R-:W-:Y:S01]  /*5280*/  @!UP0 UMOV UR10, UR25 ;  /* 0x00000019000a8c82 */ /* 0x000fe20008000000 */
[----:B------:R-:W-:Y:S01]  /*5290*/  ULEA UR4, UR5, UR24, 0x3 ;  /* 0x0000001805047291 */ /* 0x000fe2000f8e18ff */
[----:B------:R-:W-:Y:S07]  /*52a0*/  SHF.L.U32 R14, R11, 0x1f, RZ ;  /* 0x0000001f0b0e7819 */ /* 0x000fee00000006ff */
[----:B------:R1:W-:Y:S01]  /*52b0*/  @!UP0 UTMALDG.5D.IM2COL [UR8], [UR20], UR22 ;  /* 0x00000008140083b4 */ /* 0x0003e20008060016 */
[----:B------:R1:W-:Y:S01]  /*52c0*/  @!P2 SYNCS.ARRIVE.TRANS64.RED.A0TR RZ, [UR7+0x100], R0 ;  /* 0x00010000ffffa9a7 */ /* 0x0003e20008300407 */
[----:B------:R-:W-:Y:S01]  /*52d0*/  SYNCS.ARRIVE.TRANS64.RED.A1T0 RZ, [UR6], RZ ;  /* 0x000000ffffff79a7 */ /* 0x000fe20008100406 */
[----:B------:R-:W2:Y:S02]  /*52e0*/  SYNCS.PHASECHK.TRANS64.TRYWAIT P1, [UR4+0x118], R14 ;  /* 0x0001180eff0075a7 */ /* 0x000ea40008021104 */
[----:B-12---:R-:W-:Y:S05]  /*52f0*/  @!P1 BRA `(.L_x_80) ;  /* 0x0000003c00b89947 */ /* 0x006fea0003800000 */
.L_x_173:
[----:B------:R-:W2:Y:S01]  /*5300*/  S2UR UR21, SR_CgaCtaId ;  /* 0x00000000001579c3 */ /* 0x000ea20000008800 */
[----:B------:R-:W-:Y:S01]  /*5310*/  UIADD3 UR6, UPT, UPT, UR5, 0x1, URZ ;  /* 0x0000000105067890 */ /* 0x000fe2000fffe0ff */
[----:B------:R-:W-:Y:S01]  /*5320*/  @!P2 IMAD.MOV.U32 R0, RZ, 0x20, RZ ;  /* 0x00000020ff00a824 */ /* 0x000fe200078e00ff */
[----:B------:R-:W-:Y:S01]  /*5330*/  UIADD3 UR22, UPT, UPT, UR15, UR45, URZ ;  /* 0x0000002d0f167290 */ /* 0x000fe2000fffe0ff */
[----:B------:R-:W-:Y:S01]  /*5340*/  @!P2 IADD3 R4, P1, PT, R12, 0x680, RZ ;  /* 0x000006800c04a810 */ /* 0x000fe20007f3e0ff */
[----:B------:R-:W-:Y:S01]  /*5350*/  UISETP.NE.AND UP0, UPT, UR6, 0x3, UPT ;  /* 0x000000030600788c */ /* 0x000fe2000bf05270 */
[----:B------:R-:W-:Y:S01]  /*5360*/  @!P2 IMAD.MOV.U32 R0, RZ, 0x400, R0 ;  /* 0x00000400ff00a824 */ /* 0x000fe200078e0000 */
[----:B------:R-:W-:Y:S01]  /*5370*/  LOP3.LUT R10, R10, 0x1, RZ, 0x3c, !PT ;  /* 0x000000010a0a7812 */ /* 0x000fe200078e3cff */
[----:B------:R-:W-:Y:S02]  /*5380*/  UIADD3 UR50, UPT, UPT, UR16, UR44, URZ ;  /* 0x0000002c10327290 */ /* 0x000fe4000fffe0ff */
[----:B------:R-:W-:Y:S01]  /*5390*/  USEL UR23, UR6, URZ, UP0 ;  /* 0x000000ff06177287 */ /* 0x000fe20008000000 */
[----:B------:R-:W-:Y:S01]  /*53a0*/  @!P2 R2UR UR6, R0 ;  /* 0x000000000006a2ca */ /* 0x000fe200000e0000 */
[----:B------:R-:W-:Y:S01]  /*53b0*/  @!P2 IMAD.X R0, RZ, RZ, R13, P1 ;  /* 0x000000ffff00a224 */ /* 0x000fe200008e060d */
[----:B------:R-:W-:Y:S01]  /*53c0*/  PLOP3.LUT P0, PT, PT, PT, UP0, 0x80, 0x8 ;  /* 0x000000000008781c */ /* 0x000fe20003f0f008 */
[----:B------:R-:W-:Y:S01]  /*53d0*/  UPLOP3.LUT UP4, UPT, UPT, UPT, UPT, 0x80, 0x8 ;  /* 0x000000000008789c */ /* 0x000fe20003f8f070 */
[----:B------:R-:W-:Y:S05]  /*53e0*/  VOTEU.ALL UP0, P2 ;  /* 0x0000000000ff7886 */ /* 0x000fea0001000000 */
[----:B------:R-:W-:Y:S02]  /*53f0*/  @!UP0 ULEA UR5, UR5, UR24, 0xd ;  /* 0x0000001805058291 */ /* 0x000fe4000f8e68ff */
[----:B------:R-:W-:Y:S02]  /*5400*/  @!UP0 UIADD3 UR10, UPT, UPT, UR25, 0x20, URZ ;  /* 0x00000020190a8890 */ /* 0x000fe4000fffe0ff */
[----:B------:R-:W-:Y:S02]  /*5410*/  @!UP0 UIADD3 UR8, UPT, UPT, UR5, 0x200, URZ ;  /* 0x0000020005088890 */ /* 0x000fe4000fffe0ff */
[----:B------:R-:W-:Y:S01]  /*5420*/  @!UP0 UPRMT UR20, UR6, 0x5410, URZ ;  /* 0x0000541006148896 */ /* 0x000fe200080000ff */
[----:B------:R-:W-:Y:S01]  /*5430*/  @!P2 R2UR UR6, R4 ;  /* 0x000000000406a2ca */ /* 0x000fe200000e0000 */
[----:B------:R-:W-:Y:S01]  /*5440*/  VOTEU.ALL UP0, P2 ;  /* 0x0000000000ff7886 */ /* 0x000fe20001000000 */
[----:B------:R-:W-:Y:S02]  /*5450*/  @!P2 R2UR UR5, R0 ;  /* 0x000000000005a2ca */ /* 0x000fe400000e0000 */
[----:B------:R-:W-:Y:S04]  /*5460*/  SEL R0, RZ, 0x1, P0 ;  /* 0x00000001ff007807 */ /* 0x000fe80000000000 */
[----:B------:R-:W-:Y:S05]  /*5470*/  LOP3.LUT R11, R11, R0, RZ, 0x3c, !PT ;  /* 0x000000000b0b7212 */ /* 0x000fea00078e3cff */
[----:B------:R-:W-:Y:S02]  /*5480*/  IMAD.U32 R4, RZ, RZ, UR6 ;  /* 0x00000006ff047e24 */ /* 0x000fe4000f8e00ff */
[----:B-1----:R-:W-:Y:S01]  /*5490*/  IMAD.U32 R5, RZ, RZ, UR5 ;  /* 0x00000005ff057e24 */ /* 0x002fe2000f8e00ff */
[----:B------:R-:W-:Y:S02]  /*54a0*/  UIADD3 UR5, UPT, UPT, UR4, 0x100, URZ ;  /* 0x0000010004057890 */ /* 0x000fe4000fffe0ff */
[----:B------:R-:W-:Y:S02]  /*54b0*/  @!P2 R2UR UR6, R4 ;  /* 0x000000000406a2ca */ /* 0x000fe400000e0000 */
[----:B------:R-:W-:Y:S03]  /*54c0*/  @!P2 R2UR UR7, R5 ;  /* 0x000000000507a2ca */ /* 0x000fe600000e0000 */
[----:B------:R-:W-:Y:S01]  /*54d0*/  @!UP0 UMOV UR9, UR5 ;  /* 0x0000000500098c82 */ /* 0x000fe20008000000 */
[----:B--2---:R-:W-:Y:S09]  /*54e0*/  UPRMT UR5, UR21, 0x654, UR5 ;  /* 0x0000065415057896 */ /* 0x004ff20008000005 */
[----:B------:R2:W-:Y:S01]  /*54f0*/  @!UP0 UTMALDG.5D.IM2COL [UR8], [UR6], UR20 ;  /* 0x00000008060083b4 */ /* 0x0005e20008060014 */
[----:B------:R2:W-:Y:S01]  /*5500*/  @!P2 SYNCS.ARRIVE.TRANS64.RED.A0TR RZ, [UR4+0x100], R9 ;  /* 0x00010009ffffa9a7 */ /* 0x0005e20008300404 */
[----:B------:R-:W-:Y:S01]  /*5510*/  SYNCS.ARRIVE.TRANS64.RED.A1T0 RZ, [UR5], RZ ;  /* 0x000000ffffff79a7 */ /* 0x000fe20008100405 */
[----:B------:R-:W-:Y:S05]  /*5520*/  BRA.U UP1, `(.L_x_81) ;  /* 0xfffffff101a47547 */ /* 0x000fea000b83ffff */
[----:B------:R-:W-:Y:S01]  /*5530*/  UIADD3 UR5, UPT, UPT, UR24, 0x118, URZ ;  /* 0x0000011818057890 */ /* 0x000fe2000fffe0ff */
[----:B------:R-:W-:-:S03]  /*5540*/  SHF.L.U32 R3, R11, 0x1f, RZ ;  /* 0x0000001f0b037819 */ /* 0x000fc600000006ff */
[----:B------:R-:W-:-:S09]  /*5550*/  ULEA UR4, UR23, UR5, 0x3 ;  /* 0x0000000517047291 */ /* 0x000fd2000f8e18ff */
[----:B------:R-:W1:Y:S02]  /*5560*/  SYNCS.PHASECHK.TRANS64.TRYWAIT P0, [UR4], R3 ;  /* 0x00000003ff0075a7 */ /* 0x000e640008001104 */
[----:B-1----:R-:W-:Y:S05]  /*5570*/  @!P0 BRA `(.L_x_82) ;  /* 0x0000003c00308947 */ /* 0x002fea0003800000 */
.L_x_175:
[----:B------:R-:W-:-:S04]  /*5580*/  UIADD3 UR4, UPT, UPT, UR23, 0x1, URZ ;  /* 0x0000000117047890 */ /* 0x000fc8000fffe0ff */
[----:B------:R-:W-:-:S04]  /*5590*/  UISETP.NE.AND UP0, UPT, UR4, 0x3, UPT ;  /* 0x000000030400788c */ /* 0x000fc8000bf05270 */
[----:B------:R-:W-:Y:S02]  /*55a0*/  USEL UR4, UR4, URZ, UP0 ;  /* 0x000000ff04047287 */ /* 0x000fe40008000000 */
[----:B------:R-:W-:-:S04]  /*55b0*/  PLOP3.LUT P0, PT, PT, PT, UP0, 0x80, 0x8 ;  /* 0x000000000008781c */ /* 0x000fc80003f0f008 */
[----:B------:R-:W-:Y:S01]  /*55c0*/  SEL R2, RZ, 0x1, P0 ;  /* 0x00000001ff027807 */ /* 0x000fe20000000000 */
[----:B-1----:R-:W-:-:S03]  /*55d0*/  IMAD.U32 R0, RZ, RZ, UR4 ;  /* 0x00000004ff007e24 */ /* 0x002fc6000f8e00ff */
[----:B------:R-:W-:Y:S01]  /*55e0*/  LOP3.LUT R11, R11, R2, RZ, 0x3c, !PT ;  /* 0x000000020b0b7212 */ /* 0x000fe200078e3cff */
[C---:B------:R-:W-:Y:S01]  /*55f0*/  VIADD R4, R0.reuse, 0x1 ;  /* 0x0000000100047836 */ /* 0x040fe20000000000 */
[----:B------:R-:W-:Y:S02]  /*5600*/  LEA R2, R0, UR5, 0x3 ;  /* 0x0000000500027c11 */ /* 0x000fe4000f8e18ff */
[----:B------:R-:W-:Y:S02]  /*5610*/  SHF.L.U32 R3, R11, 0x1f, RZ ;  /* 0x0000001f0b037819 */ /* 0x000fe400000006ff */
[----:B------:R-:W-:Y:S02]  /*5620*/  ISETP.NE.AND P0, PT, R4, 0x3, PT ;  /* 0x000000030400780c */ /* 0x000fe40003f05270 */
[----:B------:R-:W1:Y:S02]  /*5630*/  SYNCS.PHASECHK.TRANS64.TRYWAIT P1, [R2+URZ], R3 ;  /* 0x00000003020075a7 */ /* 0x000e6400080211ff */
[----:B------:R-:W-:-:S02]  /*5640*/  SEL R0, RZ, 0x1, P0 ;  /* 0x00000001ff007807 */ /* 0x000fc40000000000 */
[----:B------:R-:W-:Y:S02]  /*5650*/  SEL R4, R4, RZ, P0 ;  /* 0x000000ff04047207 */ /* 0x000fe40000000000 */
[----:B------:R-:W-:Y:S01]  /*5660*/  LOP3.LUT R0, R11, R0, RZ, 0x3c, !PT ;  /* 0x000000000b007212 */ /* 0x000fe200078e3cff */
[----:B-1----:R-:W-:Y:S06]  /*5670*/  @!P1 BRA `(.L_x_83) ;  /* 0x0000003c00089947 */ /* 0x002fec0003800000 */
.L_x_176:
[----:B------:R-:W-:Y:S02]  /*5680*/  LEA R4, R4, UR5, 0x3 ;  /* 0x0000000504047c11 */ /* 0x000fe4000f8e18ff */
[----:B-1----:R-:W-:-:S07]  /*5690*/  SHF.L.U32 R3, R0, 0x1f, RZ ;  /* 0x0000001f00037819 */ /* 0x002fce00000006ff */
.L_x_84:
[----:B-1----:R1:W4:Y:S02]  /*56a0*/  SYNCS.PHASECHK.TRANS64.TRYWAIT P0, [R4+URZ], R3 ;  /* 0x00000003040075a7 */ /* 0x00232400080011ff */
[----:B----4-:R-:W-:Y:S05]  /*56b0*/  @!P0 NANOSLEEP.SYNCS 0x989680 ;  /* 0x009896800000895d */ /* 0x010fea0003900000 */
[----:B------:R-:W4:Y:S02]  /*56c0*/  @!P0 SYNCS.PHASECHK.TRANS64 P0, [R4+URZ], R3 ;  /* 0x00000003040085a7 */ /* 0x000f2400080010ff */
[----:B--234-:R-:W-:Y:S05]  /*56d0*/  @P0 EXIT ;  /* 0x000000000000094d */ /* 0x01cfea0003800000 */
[----:B------:R-:W-:Y:S05]  /*56e0*/  BRA `(.L_x_84) ;  /* 0xfffffffc00ec7947 */ /* 0x000fea000383ffff */
.L_x_72:
[----:B------:R-:W-:-:S06]  /*56f0*/  UISETP.GE.AND UP0, UPT, UR15, 0x4, UPT ;  /* 0x000000040f00788c */ /* 0x000fcc000bf06270 */
[----:B------:R-:W-:-:S13]  /*5700*/  PLOP3.LUT P0, PT, PT, PT, UP0, 0x80, 0x8 ;  /* 0x000000000008781c */ /* 0x000fda0003f0f008 */
[----:B-1----:R-:W-:Y:S05]  /*5710*/  @!P0 EXIT ;  /* 0x000000000000894d */ /* 0x002fea0003800000 */
[----:B------:R-:W1:Y:S08]  /*5720*/  S2UR UR4, SR_CgaCtaId ;  /* 0x00000000000479c3 */ /* 0x000e700000008800 */
[----:B------:R-:W-:Y:S01]  /*5730*/  BAR.SYNC.DEFER_BLOCKING 0x6, 0xa0 ;  /* 0x0182800000007b1d */ /* 0x000fe20000010000 */
[C---:B------:R-:W-:Y:S01]  /*5740*/  IMAD.SHL.U32 R0, R99.reuse, 0x20, RZ ;  /* 0x0000002063007824 */ /* 0x040fe200078e00ff */
[C---:B------:R-:W-:Y:S01]  /*5750*/  LOP3.LUT R104, R99.reuse, 0x2, RZ, 0xc0, !PT ;  /* 0x0000000263687812 */ /* 0x040fe200078ec0ff */
[C---:B------:R-:W-:Y:S01]  /*5760*/  IMAD.SHL.U32 R107, R99.reuse, 0x4, RZ ;  /* 0x00000004636b7824 */ /* 0x040fe200078e00ff */
[C---:B------:R-:W-:Y:S01]  /*5770*/  LOP3.LUT R89, R99.reuse, 0x60, RZ, 0xc0, !PT ;  /* 0x0000006063597812 */ /* 0x040fe200078ec0ff */
[----:B------:R-:W-:Y:S01]  /*5780*/  IMAD.U32 R37, R99, 0x10000, RZ ;  /* 0x0001000063257824 */ /* 0x000fe200078e00ff */
[----:B------:R-:W-:-:S02]  /*5790*/  UMOV UR49, 0x400 ;  /* 0x0000040000317882 */ /* 0x000fc40000000000 */
[----:B------:R-:W2:Y:S01]  /*57a0*/  LDC.64 R76, c[0x0][0x988] ;  /* 0x00026200ff4c7b82 */ /* 0x000ea20000000a00 */
[----:B------:R-:W-:Y:S01]  /*57b0*/  LOP3.LUT R6, R0, 0xc0, RZ, 0xc0, !PT ;  /* 0x000000c000067812 */ /* 0x000fe200078ec0ff */
[----:B------:R-:W-:Y:S01]  /*57c0*/  HFMA2 R46, -RZ, RZ, 0, 0 ;  /* 0x00000000ff2e7431 */ /* 0x000fe200000001ff */
[----:B------:R-:W-:Y:S01]  /*57d0*/  LOP3.LUT R99, R99, 0x4, RZ, 0xc0, !PT ;  /* 0x0000000463637812 */ /* 0x000fe200078ec0ff */
[----:B------:R-:W-:Y:S01]  /*57e0*/  IMAD.MOV.U32 R88, RZ, RZ, 0x1 ;  /* 0x00000001ff587424 */ /* 0x000fe200078e00ff */
[----:B------:R-:W-:Y:S01]  /*57f0*/  LOP3.LUT R107, R6, 0x18, R107, 0xf8, !PT ;  /* 0x00000018066b7812 */ /* 0x000fe200078ef86b */
[----:B------:R-:W-:Y:S01]  /*5800*/  IMAD.MOV.U32 R36, RZ, RZ, RZ ;  /* 0x000000ffff247224 */ /* 0x000fe200078e00ff */
[----:B------:R-:W-:Y:S01]  /*5810*/  IADD3 R106, PT, PT, -R99, 0x2, RZ ;  /* 0x00000002636a7810 */ /* 0x000fe20007ffe1ff */
[----:B------:R-:W3:Y:S01]  /*5820*/  LDC.64 R78, c[0x0][0x990] ;  /* 0x00026400ff4e7b82 */ /* 0x000ee20000000a00 */
[----:B------:R-:W-:Y:S02]  /*5830*/  LOP3.LUT R107, R107, 0xf20, R0, 0xf8, !PT ;  /* 0x00000f206b6b7812 */ /* 0x000fe400078ef800 */
[----:B------:R-:W-:-:S02]  /*5840*/  CS2R R86, SRZ ;  /* 0x0000000000567805 */ /* 0x000fc4000001ff00 */
[----:B------:R-:W-:Y:S01]  /*5850*/  LOP3.LUT R37, R37, 0x600000, RZ, 0xc0, !PT ;  /* 0x0060000025257812 */ /* 0x000fe200078ec0ff */
[----:B------:R-:W-:Y:S01]  /*5860*/  IMAD.MOV R104, RZ, RZ, -R104 ;  /* 0x000000ffff687224 */ /* 0x000fe200078e0a68 */
[----:B------:R-:W-:Y:S01]  /*5870*/  IADD3 R99, PT, PT, -R99, RZ, RZ ;  /* 0x000000ff63637210 */ /* 0x000fe20007ffe1ff */
[----:B------:R-:W-:Y:S01]  /*5880*/  IMAD.SHL.U32 R106, R106, 0x10, RZ ;  /* 0x000000106a6a7824 */ /* 0x000fe200078e00ff */
[----:B------:R-:W4:Y:S01]  /*5890*/  LDCU UR54, c[0x0][0x370] ;  /* 0x00006e00ff3677ac */ /* 0x000f220008000800 */
[----:B-1----:R-:W-:Y:S01]  /*58a0*/  ULEA UR49, UR4, UR49, 0x18 ;  /* 0x0000003104317291 */ /* 0x002fe2000f8ec0ff */
[----:B------:R-:W1:Y:S01]  /*58b0*/  LDCU.64 UR4, c[0x0][0x9a8] ;  /* 0x00013500ff0477ac */ /* 0x000e620008000a00 */
[----:B------:R-:W2:Y:S07]  /*58c0*/  LDCU UR48, c[0x0][0xc0c] ;  /* 0x00018180ff3077ac */ /* 0x000eae0008000800 */
[----:B------:R-:W4:Y:S01]  /*58d0*/  LDS R2, [UR49+0x190] ;  /* 0x00019031ff027984 */ /* 0x000f220008000800 */
[----:B------:R-:W2:Y:S01]  /*58e0*/  LDCU UR38, c[0x0][0xc30] ;  /* 0x00018600ff2677ac */ /* 0x000ea20008000800 */
[----:B------:R-:W2:Y:S01]  /*58f0*/  LDCU.64 UR62, c[0x0][0x988] ;  /* 0x00013100ff3e77ac */ /* 0x000ea20008000a00 */
[----:B------:R-:W2:Y:S01]  /*5900*/  LDCU.64 UR46, c[0x0][0xc28] ;  /* 0x00018500ff2e77ac */ /* 0x000ea20008000a00 */
[----:B-1----:R-:W-:Y:S01]  /*5910*/  IMAD.U32 R93, RZ, RZ, UR4 ;  /* 0x00000004ff5d7e24 */ /* 0x002fe2000f8e00ff */
[----:B------:R-:W-:Y:S01]  /*5920*/  MOV R92, UR5 ;  /* 0x00000005005c7c02 */ /* 0x000fe20008000f00 */
[----:B------:R-:W1:Y:S01]  /*5930*/  LDCU.128 UR4, c[0x0][0xb80] ;  /* 0x00017000ff0477ac */ /* 0x000e620008000c00 */
[----:B------:R-:W2:Y:S01]  /*5940*/  LDCU.64 UR60, c[0x0][0x9b0] ;  /* 0x00013600ff3c77ac */ /* 0x000ea20008000a00 */
[----:B------:R-:W2:Y:S01]  /*5950*/  LDCU.128 UR56, c[0x0][0xc10] ;  /* 0x00018200ff3877ac */ /* 0x000ea20008000c00 */
[----:B------:R-:W2:Y:S01]  /*5960*/  LDCU UR53, c[0x0][0x374] ;  /* 0x00006e80ff3577ac */ /* 0x000ea20008000800 */
[----:B------:R-:W-:Y:S01]  /*5970*/  UMOV UR51, URZ ;  /* 0x000000ff00337c82 */ /* 0x000fe20008000000 */
[----:B------:R-:W-:Y:S01]  /*5980*/  UMOV UR52, URZ ;  /* 0x000000ff00347c82 */ /* 0x000fe20008000000 */
[----:B-1----:R-:W-:Y:S01]  /*5990*/  IMAD.U32 R97, RZ, RZ, UR4 ;  /* 0x00000004ff617e24 */ /* 0x002fe2000f8e00ff */
[----:B------:R-:W-:Y:S01]  /*59a0*/  UIADD3 UR4, UPT, UPT, UR49, 0x200, URZ ;  /* 0x0000020031047890 */ /* 0x000fe2000fffe0ff */
[----:B------:R-:W-:Y:S01]  /*59b0*/  IMAD.U32 R96, RZ, RZ, UR5 ;  /* 0x00000005ff607e24 */ /* 0x000fe2000f8e00ff */
[----:B------:R-:W-:Y:S01]  /*59c0*/  MOV R95, UR6 ;  /* 0x00000006005f7c02 */ /* 0x000fe20008000f00 */
[----:B------:R-:W-:-:S03]  /*59d0*/  IMAD.U32 R94, RZ, RZ, UR7 ;  /* 0x00000007ff5e7e24 */ /* 0x000fc6000f8e00ff */
[----:B------:R-:W-:Y:S01]  /*59e0*/  IMAD.U32 R0, RZ, RZ, UR4 ;  /* 0x00000004ff007e24 */ /* 0x000fe2000f8e00ff */
[----:B------:R-:W-:Y:S01]  /*59f0*/  LEA R107, R107, UR4, 0x1 ;  /* 0x000000046b6b7c11 */ /* 0x000fe2000f8e08ff */
[C---:B----4-:R-:W-:Y:S01]  /*5a00*/  VIADD R3, R2.reuse, 0x40 ;  /* 0x0000004002037836 */ /* 0x050fe20000000000 */
[----:B------:R-:W-:-:S04]  /*5a10*/  LOP3.LUT R2, R2, 0xffff, RZ, 0xc0, !PT ;  /* 0x0000ffff02027812 */ /* 0x000fc800078ec0ff */
[----:B------:R-:W-:-:S05]  /*5a20*/  LOP3.LUT R3, R3, 0xffff, RZ, 0xc0, !PT ;  /* 0x0000ffff03037812 */ /* 0x000fca00078ec0ff */
[----:B--23--:R1:W-:Y:S02]  /*5a30*/  STL.64 [R1], R2 ;  /* 0x0000000201007387 */ /* 0x00c3e40000100a00 */
.L_x_115:
[----:B-1----:R-:W-:Y:S04]  /*5a40*/  SHF.L.U32 R3, R86, 0x1f, RZ ;  /* 0x0000001f56037819 */ /* 0x002fe800000006ff */
[----:B------:R-:W1:Y:S02]  /*5a50*/  SYNCS.PHASECHK.TRANS64.TRYWAIT P0, [UR49+0x140], R3 ;  /* 0x00014003ff0075a7 */ /* 0x000e640008001131 */
[----:B-1----:R-:W-:Y:S05]  /*5a60*/  @!P0 BRA `(.L_x_85) ;  /* 0x0000003800208947 */ /* 0x002fea0003800000 */
.L_x_178:
[----:B------:R-:W2:Y:S01]  /*5a70*/  LDS.128 R4, [UR49+0x180] ;  /* 0x00018031ff047984 */ /* 0x000ea20008000c00 */
[----:B------:R-:W-:Y:S01]  /*5a80*/  UIADD3 UR4, UPT, UPT, UR49, 0x148, URZ ;  /* 0x0000014831047890 */ /* 0x000fe2000fffe0ff */
[----:B------:R-:W-:Y:S01]  /*5a90*/  IMAD R2, R36, 0x4, R1 ;  /* 0x0000000424027824 */ /* 0x000fe200078e0201 */
[----:B------:R-:W-:Y:S01]  /*5aa0*/  UISETP.GE.AND UP0, UPT, UR39, 0x1, UPT ;  /* 0x000000012700788c */ /* 0x000fe2000bf06270 */
[----:B------:R-:W-:Y:S01]  /*5ab0*/  @!PT LDS RZ, [RZ] ;  /* 0x00000000fffff984 */ /* 0x000fe20000000800 */
[----:B------:R-:W-:Y:S01]  /*5ac0*/  @!PT LDS RZ, [RZ] ;  /* 0x00000000fffff984 */ /* 0x000fe20000000800 */
[----:B------:R-:W-:Y:S01]  /*5ad0*/  @!PT LDS RZ, [RZ] ;  /* 0x00000000fffff984 */ /* 0x000fe20000000800 */
[----:B------:R-:W-:Y:S01]  /*5ae0*/  @!PT LDS RZ, [RZ] ;  /* 0x00000000fffff984 */ /* 0x000fe20000000800 */
[----:B------:R3:W-:Y:S06]  /*5af0*/  MEMBAR.ALL.CTA ;  /* 0x0000000000007992 */ /* 0x0007ec0000008000 */
[----:B---3--:R-:W3:Y:S01]  /*5b00*/  FENCE.VIEW.ASYNC.S ;  /* 0x00000000000073c6 */ /* 0x008ee20000000000 */
[----:B------:R-:W-:Y:S09]  /*5b10*/  UPRMT UR4, URZ, 0x654, UR4 ;  /* 0x00000654ff047896 */ /* 0x000ff20008000004 */
[----:B---3--:R-:W-:Y:S01]  /*5b20*/  SYNCS.ARRIVE.TRANS64.RED.A1T0 RZ, [UR4], RZ ;  /* 0x000000ffffff79a7 */ /* 0x008fe20008100404 */
[----:B------:R-:W5:Y:S01]  /*5b30*/  LDL R2, [R2] ;  /* 0x0000000002027983 */ /* 0x000f620000100800 */
[----:B--2---:R-:W-:Y:S11]  /*5b40*/  LOP3.LUT P0, RZ, R6, 0x1, RZ, 0xc0, !PT ;  /* 0x0000000106ff7812 */ /* 0x004ff6000780c0ff */
[----:B------:R-:W-:Y:S02]  /*5b50*/  @!UPT UIADD3 URZ, UPT, UPT, URZ, URZ, URZ ;  /* 0x000000fffffff290 */ /* 0x000fe4000fffe0ff */
[----:B------:R-:W-:Y:S01]  /*5b60*/  VOTEU.ANY UP1, P0 ;  /* 0x0000000000ff7886 */ /* 0x000fe20000020100 */
[----:B------:R-:W-:Y:S01]  /*5b70*/  PLOP3.LUT P0, PT, PT, PT, UP1, 0x80, 0x8 ;  /* 0x000000000008781c */ /* 0x000fe20003f0f018 */
[----:B------:R-:W-:Y:S11]  /*5b80*/  UP2UR UR55, UPR, URZ, 0x2 ;  /* 0x00000002ff377883 */ /* 0x000ff60008000000 */
[----:B------:R-:W-:Y:S01]  /*5b90*/  @!UPT UIADD3 URZ, UPT, UPT, URZ, URZ, URZ ;  /* 0x000000fffffff290 */ /* 0x000fe2000fffe0ff */
[----:B-1----:R-:W-:Y:S02]  /*5ba0*/  @P0 MOV R3, R4 ;  /* 0x0000000400030202 */ /* 0x002fe40000000f00 */
[----:B------:R-:W-:Y:S02]  /*5bb0*/  @P0 LOP3.LUT R0, R5, 0xffff, RZ, 0xc0, !PT ;  /* 0x0000ffff05000812 */ /* 0x000fe400078ec0ff */
[----:B------:R-:W-:Y:S02]  /*5bc0*/  @P0 R2UR UR5, R3 ;  /* 0x00000000030502ca */ /* 0x000fe400000e0000 */
[----:B------:R-:W-:Y:S11]  /*5bd0*/  @P0 R2UR UR4, R0 ;  /* 0x00000000000402ca */ /* 0x000ff600000e0000 */
[----:B------:R-:W-:Y:S02]  /*5be0*/  @UP1 UMOV UR37, UR5 ;  /* 0x0000000500251c82 */ /* 0x000fe40008000000 */
[----:B------:R-:W-:Y:S01]  /*5bf0*/  @UP1 UMOV UR36, UR4 ;  /* 0x0000000400241c82 */ /* 0x000fe20008000000 */
[----:B------:R-:W-:Y:S05]  /*5c00*/  BRA.U !UP0, `(.L_x_86) ;  /* 0x0000000108cc7547 */ /* 0x000fea000b800000 */
[----:B------:R-:W1:Y:S01]  /*5c10*/  LDCU UR9, c[0x0][0xc20] ;  /* 0x00018400ff0977ac */ /* 0x000e620008000800 */
[----:B------:R-:W-:Y:S02]  /*5c20*/  UIMAD.WIDE.U32 UR4, UR53, UR59, URZ ;  /* 0x0000003b350472a5 */ /* 0x000fe4000f8e00ff */
[----:B------:R-:W-:Y:S02]  /*5c30*/  UIMAD.WIDE.U32 UR6, UR54, UR56, URZ ;  /* 0x00000038360672a5 */ /* 0x000fe4000f8e00ff */
[----:B------:R-:W-:Y:S02]  /*5c40*/  UIMAD.WIDE.U32 UR10, UR36, UR59, URZ ;  /* 0x0000003b240a72a5 */ /* 0x000fe4000f8e00ff */
[----:B------:R-:W-:Y:S02]  /*5c50*/  UISETP.NE.AND UP0, UPT, UR58, 0x1, UPT ;  /* 0x000000013a00788c */ /* 0x000fe4000bf05270 */
[----:B------:R-:W-:Y:S02]  /*5c60*/  UISETP.NE.AND UP1, UPT, UR48, 0x1, UPT ;  /* 0x000000013000788c */ /* 0x000fe4000bf25270 */
[----:B------:R-:W-:Y:S02]  /*5c70*/  UISETP.NE.AND UP2, UPT, UR39, 0x1, UPT ;  /* 0x000000012700788c */ /* 0x000fe4000bf45270 */
[----:B------:R-:W-:Y:S01]  /*5c80*/  UIMAD.WIDE.U32 UR12, UR37, UR56, URZ ;  /* 0x00000038250c72a5 */ /* 0x000fe2000f8e00ff */
[----:B------:R-:W-:Y:S01]  /*5c90*/  UMOV UR4, UR5 ;  /* 0x0000000500047c82 */ /* 0x000fe20008000000 */
[----:B------:R-:W-:Y:S01]  /*5ca0*/  UMOV UR6, UR11 ;  /* 0x0000000b00067c82 */ /* 0x000fe20008000000 */
[----:B-1----:R-:W-:Y:S03]  /*5cb0*/  USHF.R.U32.HI UR8, URZ, UR9, UR4 ;  /* 0x00000009ff087299 */ /* 0x002fe60008011604 */
[----:B------:R-:W-:Y:S02]  /*5cc0*/  UMOV UR4, UR7 ;  /* 0x0000000700047c82 */ /* 0x000fe40008000000 */
[----:B------:R-:W-:Y:S02]  /*5cd0*/  USHF.R.U32.HI UR5, URZ, UR57, UR4 ;  /* 0x00000039ff057299 */ /* 0x000fe40008011604 */
[----:B------:R-:W-:Y:S02]  /*5ce0*/  USEL UR4, UR53, UR8, !UP0 ;  /* 0x0000000835047287 */ /* 0x000fe4000c000000 */
[----:B------:R-:W-:Y:S02]  /*5cf0*/  USHF.R.U32.HI UR8, URZ, UR9, UR6 ;  /* 0x00000009ff087299 */ /* 0x000fe40008011606 */
[----:B------:R-:W-:Y:S02]  /*5d00*/  UIMAD.WIDE.U32 UR6, UR4, UR46, URZ ;  /* 0x0000002e040672a5 */ /* 0x000fe4000f8e00ff */
[----:B------:R-:W-:Y:S02]  /*5d10*/  USEL UR9, UR54, UR5, !UP1 ;  /* 0x0000000536097287 */ /* 0x000fe4000c800000 */
[----:B------:R-:W-:Y:S02]  /*5d20*/  USEL UR8, UR36, UR8, !UP0 ;  /* 0x0000000824087287 */ /* 0x000fe4000c000000 */
[----:B------:R-:W-:Y:S01]  /*5d30*/  UIMAD.WIDE.U32 UR10, UR9, UR46, URZ ;  /* 0x0000002e090a72a5 */ /* 0x000fe2000f8e00ff */
[----:B------:R-:W-:Y:S01]  /*5d40*/  UMOV UR6, UR7 ;  /* 0x0000000700067c82 */ /* 0x000fe20008000000 */
[----:B------:R-:W-:Y:S01]  /*5d50*/  UMOV UR5, UR13 ;  /* 0x0000000d00057c82 */ /* 0x000fe20008000000 */
[----:B------:R-:W-:Y:S02]  /*5d60*/  @UP2 USHF.R.U32.HI UR4, URZ, UR47, UR6 ;  /* 0x0000002fff042299 */ /* 0x000fe40008011606 */
[----:B------:R-:W-:Y:S02]  /*5d70*/  USHF.R.U32.HI UR5, URZ, UR57, UR5 ;  /* 0x00000039ff057299 */ /* 0x000fe40008011605 */
[----:B------:R-:W-:Y:S02]  /*5d80*/  UIMAD UR4, UR39, UR4, URZ ;  /* 0x00000004270472a4 */ /* 0x000fe4000f8e02ff */
[----:B------:R-:W-:Y:S02]  /*5d90*/  USEL UR5, UR37, UR5, !UP1 ;  /* 0x0000000525057287 */ /* 0x000fe4000c800000 */
[----:B------:R-:W-:Y:S01]  /*5da0*/  UISETP.GE.AND UP0, UPT, UR8, UR4, UPT ;  /* 0x000000040800728c */ /* 0x000fe2000bf06270 */
[----:B------:R-:W-:Y:S01]  /*5db0*/  UMOV UR6, UR11 ;  /* 0x0000000b00067c82 */ /* 0x000fe20008000000 */
[----:B------:R-:W-:Y:S02]  /*5dc0*/  UIMAD.WIDE.U32 UR10, UR8, UR46, URZ ;  /* 0x0000002e080a72a5 */ /* 0x000fe4000f8e00ff */
[----:B------:R-:W-:Y:S04]  /*5dd0*/  @UP2 USHF.R.U32.HI UR9, URZ, UR47, UR6 ;  /* 0x0000002fff092299 */ /* 0x000fe80008011606 */
[----:B------:R-:W-:Y:S01]  /*5de0*/  UIMAD UR6, UR39, UR9, URZ ;  /* 0x00000009270672a4 */ /* 0x000fe2000f8e02ff */
[----:B------:R-:W-:Y:S03]  /*5df0*/  UMOV UR4, UR11 ;  /* 0x0000000b00047c82 */ /* 0x000fe60008000000 */
[----:B------:R-:W-:Y:S02]  /*5e00*/  UISETP.GE.OR UP0, UPT, UR5, UR6, UP0 ;  /* 0x000000060500728c */ /* 0x000fe40008706670 */
[----:B------:R-:W-:Y:S02]  /*5e10*/  USHF.R.U32.HI UR4, URZ, UR47, UR4 ;  /* 0x0000002fff047299 */ /* 0x000fe40008011604 */
[----:B------:R-:W-:Y:S02]  /*5e20*/  UIMAD.WIDE.U32 UR6, UR5, UR46, URZ ;  /* 0x0000002e050672a5 */ /* 0x000fe4000f8e00ff */
[----:B------:R-:W-:Y:S02]  /*5e30*/  USEL UR11, UR8, UR4, !UP2 ;  /* 0x00000004080b7287 */ /* 0x000fe4000d000000 */
[----:B------:R-:W-:Y:S02]  /*5e40*/  UIADD3 UR6, UPT, UPT, -UR5, URZ, URZ ;  /* 0x000000ff05067290 */ /* 0x000fe4000fffe1ff */
[----:B------:R-:W-:Y:S02]  /*5e50*/  UIADD3 UR10, UPT, UPT, -UR11, URZ, URZ ;  /* 0x000000ff0b0a7290 */ /* 0x000fe4000fffe1ff */
[----:B------:R-:W-:Y:S02]  /*5e60*/  UIMAD UR6, UR48, UR6, UR37 ;  /* 0x00000006300672a4 */ /* 0x000fe4000f8e0225 */
[----:B------:R-:W-:Y:S01]  /*5e70*/  UIMAD UR10, UR39, UR10, UR8 ;  /* 0x0000000a270a72a4 */ /* 0x000fe2000f8e0208 */
[----:B------:R-:W-:Y:S01]  /*5e80*/  @!UP0 UMOV UR4, UR7 ;  /* 0x0000000700048c82 */ /* 0x000fe20008000000 */
[----:B------:R-:W-:Y:S02]  /*5e90*/  UIADD3 UR7, UPT, UPT, -UR8, URZ, URZ ;  /* 0x000000ff08077290 */ /* 0x000fe4000fffe1ff */
[----:B------:R-:W-:Y:S04]  /*5ea0*/  @!UP0 USHF.R.U32.HI UR4, URZ, UR47, UR4 ;  /* 0x0000002fff048299 */ /* 0x000fe80008011604 */
[----:B------:R-:W-:Y:S04]  /*5eb0*/  @!UP0 USEL UR4, UR5, UR4, !UP2 ;  /* 0x0000000405048287 */ /* 0x000fe8000d000000 */
[----:B------:R-:W-:Y:S02]  /*5ec0*/  @!UP0 UIMAD UR9, UR9, UR10, UR4 ;  /* 0x0000000a090982a4 */ /* 0x000fe4000f8e0204 */
[----:B------:R-:W-:Y:S02]  /*5ed0*/  @!UP0 UIADD3 UR10, UPT, UPT, UR11, -UR4, URZ ;  /* 0x800000040b0a8290 */ /* 0x000fe4000fffe0ff */
[----:B------:R-:W-:Y:S02]  /*5ee0*/  UIMAD UR4, UR58, UR7, UR36 ;  /* 0x000000073a0472a4 */ /* 0x000fe4000f8e0224 */
[----:B------:R-:W-:Y:S03]  /*5ef0*/  @!UP0 UIMAD UR8, UR10, UR39, UR5 ;  /* 0x000000270a0882a4 */ /* 0x000fe6000f8e0205 */
[----:B------:R-:W-:Y:S02]  /*5f00*/  @!UP0 UMOV UR5, UR9 ;  /* 0x0000000900058c82 */ /* 0x000fe40008000000 */
[----:B------:R-:W-:Y:S02]  /*5f10*/  UIMAD UR37, UR5, UR48, UR6 ;  /* 0x00000030052572a4 */ /* 0x000fe4000f8e0206 */
[----:B------:R-:W-:Y:S11]  /*5f20*/  UIMAD UR36, UR8, UR58, UR4 ;  /* 0x0000003a082472a4 */ /* 0x000ff6000f8e0204 */
[----:B------:R-:W-:Y:S01]  /*5f30*/  @!UPT UIADD3 URZ, UPT, UPT, URZ, URZ, URZ ;  /* 0x000000fffffff290 */ /* 0x000fe2000fffe0ff */
.L_x_86:
[----:B------:R-:W-:Y:S01]  /*5f40*/  UISETP.NE.AND UP0, UPT, UR38, 0x1, UPT ;  /* 0x000000012600788c */ /* 0x000fe2000bf05270 */
[----:B------:R-:W-:Y:S01]  /*5f50*/  @P0 SHF.R.U32.HI R105, RZ, 0x10, R5 ;  /* 0x00000010ff690819 */ /* 0x000fe20000011605 */
[----:B------:R-:W-:Y:S02]  /*5f60*/  UIADD3 UR11, UPT, UPT, UR49, 0x200, URZ ;  /* 0x00000200310b7890 */ /* 0x000fe4000fffe0ff */
[----:B------:R-:W-:Y:S07]  /*5f70*/  USHF.L.U32 UR41, UR22, 0x6, URZ ;  /* 0x0000000616297899 */ /* 0x000fee00080006ff */
[----:B------:R-:W1:Y:S01]  /*5f80*/  @!UP0 LDCU.128 UR12, c[0x0][0xc10] ;  /* 0x00018200ff0c87ac */ /* 0x000e620008000c00 */
[----:B------:R-:W2:Y:S01]  /*5f90*/  @!UP0 LDCU UR5, c[0x0][0xc0c] ;  /* 0x00018180ff0587ac */ /* 0x000ea20008000800 */
[----:B------:R-:W3:Y:S01]  /*5fa0*/  @!UP0 LDCU UR10, c[0x0][0xc20] ;  /* 0x00018400ff0a87ac */ /* 0x000ee20008000800 */
[----:B-1----:R-:W-:Y:S02]  /*5fb0*/  UIMAD.WIDE.U32 UR8, UR37, UR12, URZ ;  /* 0x0000000c250872a5 */ /* 0x002fe4000f8e00ff */
[----:B------:R-:W-:Y:S02]  /*5fc0*/  UIMAD.WIDE.U32 UR6, UR36, UR15, URZ ;  /* 0x0000000f240672a5 */ /* 0x000fe4000f8e00ff */
[----:B------:R-:W-:Y:S03]  /*5fd0*/  @!UP0 UISETP.NE.AND UP1, UPT, UR14, 0x1, UPT ;  /* 0x000000010e00888c */ /* 0x000fe6000bf25270 */
[----:B------:R-:W-:Y:S01]  /*5fe0*/  @!UP0 UMOV UR4, UR9 ;  /* 0x0000000900048c82 */ /* 0x000fe20008000000 */
[----:B--2---:R-:W-:Y:S02]  /*5ff0*/  @!UP0 UISETP.NE.AND UP2, UPT, UR5, 0x1, UPT ;  /* 0x000000010500888c */ /* 0x004fe4000bf45270 */
[----:B------:R-:W-:Y:S01]  /*6000*/  @!UP0 USHF.R.U32.HI UR4, URZ, UR13, UR4 ;  /* 0x0000000dff048299 */ /* 0x000fe20008011604 */
[----:B------:R-:W-:Y:S02]  /*6010*/  @!UP0 UMOV UR6, UR7 ;  /* 0x0000000700068c82 */ /* 0x000fe40008000000 */
[----:B---3--:R-:W-:Y:S02]  /*6020*/  @!UP0 USHF.R.U32.HI UR6, URZ, UR10, UR6 ;  /* 0x0000000aff068299 */ /* 0x008fe40008011606 */
[----:B------:R-:W-:Y:S02]  /*6030*/  @!UP0 USEL UR7, UR37, UR4, !UP2 ;  /* 0x0000000425078287 */ /* 0x000fe4000d000000 */
[----:B------:R-:W-:Y:S04]  /*6040*/  @!UP0 USEL UR6, UR36, UR6, !UP1 ;  /* 0x0000000624068287 */ /* 0x000fe8000c800000 */
[----:B------:R-:W-:Y:S02]  /*6050*/  @!UP0 UIADD3 UR4, UPT, UPT, -UR7, UR6, URZ ;  /* 0x0000000607048290 */ /* 0x000fe4000fffe1ff */
[----:B------:R-:W-:Y:S02]  /*6060*/  @!UP0 UIADD3 UR6, UPT, UPT, UR7, -UR6, URZ ;  /* 0x8000000607068290 */ /* 0x000fe4000fffe0ff */
[----:B------:R-:W-:Y:S02]  /*6070*/  @!UP0 UIMAD UR37, UR4, UR5, UR37 ;  /* 0x00000005042582a4 */ /* 0x000fe4000f8e0225 */
[----:B------:R-:W-:Y:S02]  /*6080*/  @!UP0 UIMAD UR36, UR6, UR14, UR36 ;  /* 0x0000000e062482a4 */ /* 0x000fe4000f8e0224 */
[----:B------:R-:W-:Y:S09]  /*6090*/  ULOP3.LUT UP0, URZ, UR11, 0x1b0, URZ, 0xc0, !UPT ;  /* 0x000001b00bff7892 */ /* 0x000ff2000f80c0ff */
[----:B------:R-:W-:Y:S05]  /*60a0*/  BRA.U !UP0, `(.L_x_87) ;  /* 0x00000001087c7547 */ /* 0x000fea000b800000 */
[----:B------:R-:W1:Y:S01]  /*60b0*/  LDCU.64 UR8, c[0x4][0x80] ;  /* 0x01001000ff0877ac */ /* 0x000e620008000a00 */
[----:B------:R-:W-:Y:S01]  /*60c0*/  MOV R16, 0x0 ;  /* 0x0000000000107802 */ /* 0x000fe20000000f00 */
[----:B------:R-:W-:Y:S02]  /*60d0*/  HFMA2 R12, -RZ, RZ, 0, 5.9604644775390625e-08 ;  /* 0x00000001ff0c7431 */ /* 0x000fe400000001ff */
[----:B------:R-:W-:Y:S01]  /*60e0*/  IMAD.MOV.U32 R8, RZ, RZ, 0x70 ;  /* 0x00000070ff087424 */ /* 0x000fe200078e00ff */
[----:B------:R2:W3:Y:S01]  /*60f0*/  LDC.64 R14, c[0x4][R16] ;  /* 0x01000000100e7b82 */ /* 0x0004e20000000a00 */
[----:B------:R-:W4:Y:S01]  /*6100*/  LDCU.64 UR6, c[0x4][0x88] ;  /* 0x01001100ff0677ac */ /* 0x000f220008000a00 */
[----:B------:R-:W-:Y:S01]  /*6110*/  IMAD.MOV.U32 R13, RZ, RZ, RZ ;  /* 0x000000ffff0d7224 */ /* 0x000fe200078e00ff */
[----:B------:R-:W2:Y:S01]  /*6120*/  LDCU.64 UR4, c[0x4][0x8] ;  /* 0x01000100ff0477ac */ /* 0x000ea20008000a00 */
[----:B-1----:R-:W-:Y:S01]  /*6130*/  MOV R5, UR9 ;  /* 0x0000000900057c02 */ /* 0x002fe20008000f00 */
[----:B------:R-:W-:Y:S01]  /*6140*/  IMAD.U32 R4, RZ, RZ, UR8 ;  /* 0x00000008ff047e24 */ /* 0x000fe2000f8e00ff */
[----:B----4-:R-:W-:Y:S01]  /*6150*/  MOV R7, UR7 ;  /* 0x0000000700077c02 */ /* 0x010fe20008000f00 */
[----:B------:R-:W-:Y:S01]  /*6160*/  IMAD.U32 R6, RZ, RZ, UR6 ;  /* 0x00000006ff067e24 */ /* 0x000fe2000f8e00ff */
[----:B--2---:R-:W-:Y:S01]  /*6170*/  MOV R11, UR5 ;  /* 0x00000005000b7c02 */ /* 0x004fe20008000f00 */
[----:B------:R-:W-:Y:S02]  /*6180*/  IMAD.U32 R10, RZ, RZ, UR4 ;  /* 0x00000004ff0a7e24 */ /* 0x000fe4000f8e00ff */
[----:B------:R-:W-:Y:S07]  /*6190*/  LEPC R20, `(.L_x_88) ;  /* 0x000000001014794e */ /* 0x000fee0000000000 */
[----:B---3-5:R-:W-:Y:S05]  /*61a0*/  CALL.ABS.NOINC R14 ;  /* 0x000000000e007343 */ /* 0x028fea0003c00000 */
.L_x_88:
[----:B------:R-:W1:Y:S01]  /*61b0*/  LDCU.64 UR8, c[0x4][0x80] ;  /* 0x01001000ff0877ac */ /* 0x000e620008000a00 */
[----:B------:R2:W3:Y:S01]  /*61c0*/  LDC.64 R14, c[0x4][R16] ;  /* 0x01000000100e7b82 */ /* 0x0004e20000000a00 */
[----:B------:R-:W-:Y:S02]  /*61d0*/  HFMA2 R12, -RZ, RZ, 0, 5.9604644775390625e-08 ;  /* 0x00000001ff0c7431 */ /* 0x000fe400000001ff */
[----:B------:R-:W-:Y:S02]  /*61e0*/  IMAD.MOV.U32 R8, RZ, RZ, 0x70 ;  /* 0x00000070ff087424 */ /* 0x000fe400078e00ff */
[----:B------:R-:W-:Y:S01]  /*61f0*/  IMAD.MOV.U32 R13, RZ, RZ, RZ ;  /* 0x000000ffff0d7224 */ /* 0x000fe200078e00ff */
[----:B------:R-:W4:Y:S01]  /*6200*/  LDCU.64 UR6, c[0x4][0x88] ;  /* 0x01001100ff0677ac */ /* 0x000f220008000a00 */
[----:B------:R-:W5:Y:S01]  /*6210*/  LDCU.64 UR4, c[0x4][0x8] ;  /* 0x01000100ff0477ac */ /* 0x000f620008000a00 */
[----:B-1----:R-:W-:Y:S02]  /*6220*/  MOV R4, UR8 ;  /* 0x0000000800047c02 */ /* 0x002fe40008000f00 */
[----:B------:R-:W-:Y:S02]  /*6230*/  MOV R5, UR9 ;  /* 0x0000000900057c02 */ /* 0x000fe40008000f00 */
[----:B----4-:R-:W-:Y:S01]  /*6240*/  MOV R7, UR7 ;  /* 0x0000000700077c02 */ /* 0x010fe20008000f00 */
[----:B------:R-:W-:Y:S01]  /*6250*/  IMAD.U32 R6, RZ, RZ, UR6 ;  /* 0x00000006ff067e24 */ /* 0x000fe2000f8e00ff */
[----:B-----5:R-:W-:Y:S01]  /*6260*/  MOV R11, UR5 ;  /* 0x00000005000b7c02 */ /* 0x020fe20008000f00 */
[----:B--2---:R-:W-:Y:S02]  /*6270*/  IMAD.U32 R10, RZ, RZ, UR4 ;  /* 0x00000004ff0a7e24 */ /* 0x004fe4000f8e00ff */
[----:B------:R-:W-:Y:S07]  /*6280*/  LEPC R20, `(.L_x_87) ;  /* 0x000000001014794e */ /* 0x000fee0000000000 */
[----:B---3--:R-:W-:Y:S05]  /*6290*/  CALL.ABS.NOINC R14 ;  /* 0x000000000e007343 */ /* 0x008fea0003c00000 */
.L_x_87:
[----:B------:R-:W-:Y:S01]  /*62a0*/  ISETP.NE.U32.AND P3, PT, R78, RZ, PT ;  /* 0x000000ff4e00720c */ /* 0x000fe20003f65070 */
[----:B------:R-:W-:Y:S01]  /*62b0*/  UISETP.NE.U32.AND UP0, UPT, UR60, URZ, UPT ;  /* 0x000000ff3c00728c */ /* 0x000fe2000bf05070 */
[----:B------:R-:W-:Y:S02]  /*62c0*/  ISETP.NE.AND P6, PT, R98, RZ, PT ;  /* 0x000000ff6200720c */ /* 0x000fe40003fc5270 */
[----:B------:R-:W-:Y:S01]  /*62d0*/  ISETP.NE.AND.EX P3, PT, R79, RZ, PT, P3 ;  /* 0x000000ff4f00720c */ /* 0x000fe20003f65330 */
[----:B------:R-:W-:Y:S01]  /*62e0*/  UISETP.NE.AND.EX UP0, UPT, UR61, URZ, UPT, UP0 ;  /* 0x000000ff3d00728c */ /* 0x000fe2000bf05300 */
[----:B------:R-:W-:Y:S02]  /*62f0*/  ISETP.NE.U32.AND P1, PT, RZ, UR62, PT ;  /* 0x0000003eff007c0c */ /* 0x000fe4000bf25070 */
[----:B------:R-:W-:Y:S02]  /*6300*/  PLOP3.LUT P0, PT, PT, PT, PT, 0x8, 0x80 ;  /* 0x000000000080781c */ /* 0x000fe40003f0e170 */
[----:B------:R-:W-:Y:S05]  /*6310*/  ISETP.NE.AND.EX P1, PT, RZ, UR63, PT, P1 ;  /* 0x0000003fff007c0c */ /* 0x000fea000bf25310 */
[----:B------:R-:W-:Y:S02]  /*6320*/  @P6 PLOP3.LUT P0, PT, P3, PT, PT, 0x80, 0x8 ;  /* 0x000000000008681c */ /* 0x000fe40001f0f070 */
[----:B------:R-:W-:Y:S11]  /*6330*/  @!P3 BRA `(.L_x_89) ;  /* 0x000000000030b947 */ /* 0x000ff60003800000 */
[----:B------:R-:W-:Y:S01]  /*6340*/  ISETP.NE.U32.AND P2, PT, R76, RZ, PT ;  /* 0x000000ff4c00720c */ /* 0x000fe20003f45070 */
[----:B------:R-:W1:Y:S01]  /*6350*/  LDCU.64 UR4, c[0x0][0x358] ;  /* 0x00006b00ff0477ac */ /* 0x000e620008000a00 */
[----:B------:R-:W-:Y:S02]  /*6360*/  IMAD.MOV.U32 R90, RZ, RZ, 0x1 ;  /* 0x00000001ff5a7424 */ /* 0x000fe400078e00ff */
[----:B------:R-:W-:Y:S11]  /*6370*/  ISETP.NE.AND.EX P2, PT, R77, RZ, PT, P2 ;  /* 0x000000ff4d00720c */ /* 0x000ff60003f45320 */
[----:B------:R-:W-:Y:S02]  /*6380*/  @!UPT UIADD3 URZ, UPT, UPT, URZ, URZ, URZ ;  /* 0x000000fffffff290 */ /* 0x000fe4000fffe0ff */
[----:B------:R-:W2:Y:S01]  /*6390*/  @P2 LDC.64 R4, c[0x0][0x988] ;  /* 0x00026200ff042b82 */ /* 0x000ea20000000a00 */
[----:B------:R-:W-:Y:S04]  /*63a0*/  @P2 IMAD R0, R17, R78, RZ ;  /* 0x0000004e11002224 */ /* 0x000fe800078e02ff */
[----:B--2---:R-:W-:Y:S04]  /*63b0*/  @P2 IMAD.WIDE R4, R0, 0x4, R4 ;  /* 0x0000000400042825 */ /* 0x004fe800078e0204 */
[----:B------:R-:W-:Y:S01]  /*63c0*/  HFMA2 R0, -RZ, RZ, 0, 5.9604644775390625e-08 ;  /* 0x00000001ff007431 */ /* 0x000fe200000001ff */
[----:B-1---5:R1:W5:Y:S04]  /*63d0*/  @P2 LDG.E R41, desc[UR4][R4.64] ;  /* 0x0000000404292981 */ /* 0x022368000c1e1900 */
[----:B------:R-:W-:Y:S01]  /*63e0*/  @!P2 PRMT R90, R0, 0x7610, R90 ;  /* 0x00007610005aa816 */ /* 0x000fe2000000005a */
[----:B-1----:R-:W2:Y:S06]  /*63f0*/  @!P2 LDC R41, c[0x0][0x980] ;  /* 0x00026000ff29ab82 */ /* 0x002eac0000000800 */
.L_x_89:
[----:B------:R-:W-:Y:S05]  /*6400*/  BRA.U !UP0, `(.L_x_90) ;  /* 0x00000001082c7547 */ /* 0x000fea000b800000 */
[----:B------:R-:W-:Y:S02]  /*6410*/  R2UR UR5, R93 ;  /* 0x000000005d0572ca */ /* 0x000fe400000e0000 */
[----:B------:R-:W-:Y:S11]  /*6420*/  R2UR UR4, R92 ;  /* 0x000000005c0472ca */ /* 0x000ff600000e0000 */
[----:B------:R-:W-:Y:S04]  /*6430*/  ISETP.NE.U32.AND P2, PT, RZ, UR5, PT ;  /* 0x00000005ff007c0c */ /* 0x000fe8000bf45070 */
[----:B------:R-:W-:Y:S01]  /*6440*/  ISETP.NE.AND.EX P2, PT, RZ, UR4, PT, P2 ;  /* 0x00000004ff007c0c */ /* 0x000fe2000bf45320 */
[----:B------:R-:W1:Y:S11]  /*6450*/  LDCU.64 UR4, c[0x0][0x358] ;  /* 0x00006b00ff0477ac */ /* 0x000e760008000a00 */
[----:B------:R-:W-:Y:S01]  /*6460*/  @!UPT UIADD3 URZ, UPT, UPT, URZ, URZ, URZ ;  /* 0x000000fffffff290 */ /* 0x000fe2000fffe0ff */
[----:B------:R-:W3:Y:S01]  /*6470*/  @P2 LDC.64 R4, c[0x0][0x9a8] ;  /* 0x00026a00ff042b82 */ /* 0x000ee20000000a00 */
[----:B------:R-:W-:Y:S04]  /*6480*/  @P2 IMAD R3, R17, UR60, RZ ;  /* 0x0000003c11032c24 */ /* 0x000fe8000f8e02ff */
[----:B---3--:R-:W-:Y:S05]  /*6490*/  @P2 IMAD.WIDE R4, R3, 0x4, R4 ;  /* 0x0000000403042825 */ /* 0x008fea00078e0204 */
[----:B-1---5:R1:W5:Y:S02]  /*64a0*/  @P2 LDG.E R38, desc[UR4][R4.64] ;  /* 0x0000000404262981 */ /* 0x022364000c1e1900 */
[----:B-1----:R-:W3:Y:S02]  /*64b0*/  @!P2 LDC R38, c[0x0][0x9a0] ;  /* 0x00026800ff26ab82 */ /* 0x002ee40000000800 */
.L_x_90:
[----:B--2--5:R-:W-:Y:S01]  /*64c0*/  FSETP.NEU.AND P2, PT, R41, RZ, PT ;  /* 0x000000ff2900720b */ /* 0x024fe20003f4d000 */
[----:B------:R-:W1:Y:S01]  /*64d0*/  LDCU.128 UR12, c[0x0][0xb90] ;  /* 0x00017200ff0c77ac */ /* 0x000e620008000c00 */
[----:B------:R-:W-:Y:S01]  /*64e0*/  SEL R5, RZ, 0xffffffff, P1 ;  /* 0xffffffffff057807 */ /* 0x000fe20000800000 */
[----:B------:R-:W-:Y:S01]  /*64f0*/  IMAD.SHL.U32 R118, R46, 0x2000, RZ ;  /* 0x000020002e767824 */ /* 0x000fe200078e00ff */
[----:B------:R-:W-:Y:S01]  /*6500*/  @P6 LOP3.LUT P1, RZ, R90, 0xff, RZ, 0xc0, !PT ;  /* 0x000000ff5aff6812 */ /* 0x000fe2000782c0ff */
[----:B------:R-:W-:Y:S01]  /*6510*/  IMAD.SHL.U32 R101, R104, 0x10, RZ ;  /* 0x0000001068657824 */ /* 0x000fe200078e00ff */
[----:B------:R-:W-:Y:S01]  /*6520*/  @P6 SEL R4, RZ, 0xffffffff, P2 ;  /* 0xffffffffff046807 */ /* 0x000fe20001000000 */
[----:B------:R-:W-:Y:S01]  /*6530*/  IMAD.IADD R116, R107, 0x1, R118 ;  /* 0x000000016b747824 */ /* 0x000fe200078e0276 */
[----:B------:R-:W-:Y:S01]  /*6540*/  LOP3.LUT R47, R88, 0x1, RZ, 0x3c, !PT ;  /* 0x00000001582f7812 */ /* 0x000fe200078e3cff */
[----:B------:R-:W2:Y:S01]  /*6550*/  LDCU UR11, c[0x0][0xba0] ;  /* 0x00017400ff0b77ac */ /* 0x000ea20008000800 */
[----:B------:R-:W-:Y:S01]  /*6560*/  @P0 SEL R4, R5, R4, !P1 ;  /* 0x0000000405040207 */ /* 0x000fe20004800000 */
[----:B------:R-:W-:Y:S01]  /*6570*/  IMAD.SHL.U32 R100, R99, 0x10, RZ ;  /* 0x0000001063647824 */ /* 0x000fe200078e00ff */
[----:B------:R-:W-:Y:S01]  /*6580*/  LEA R0, R46, UR49, 0x3 ;  /* 0x000000312e007c11 */ /* 0x000fe2000f8e18ff */
[----:B------:R-:W-:Y:S01]  /*6590*/  USHF.L.U32 UR8, UR50, 0x7, URZ ;  /* 0x0000000732087899 */ /* 0x000fe200080006ff */
[----:B------:R-:W-:Y:S01]  /*65a0*/  @P6 LOP3.LUT R4, R4, 0x1, RZ, 0xc0, !PT ;  /* 0x0000000104046812 */ /* 0x000fe200078ec0ff */
[----:B------:R-:W-:Y:S01]  /*65b0*/  IMAD.IADD R115, R116, 0x1, R101 ;  /* 0x0000000174737824 */ /* 0x000fe200078e0265 */
[----:B------:R-:W-:Y:S01]  /*65c0*/  LEA R102, R36, UR49, 0x3 ;  /* 0x0000003124667c11 */ /* 0x000fe2000f8e18ff */
[----:B------:R-:W-:Y:S01]  /*65d0*/  BSSY B1, `(.L_x_91) ;  /* 0x0000053000017945 */ /* 0x000fe20003800000 */
[----:B------:R-:W-:Y:S01]  /*65e0*/  ISETP.NE.U32.OR P5, PT, R4, 0x1, !P6 ;  /* 0x000000010400780c */ /* 0x000fe200077a5470 */
[----:B------:R-:W-:Y:S01]  /*65f0*/  IMAD.U32 R111, RZ, RZ, UR8 ;  /* 0x00000008ff6f7e24 */ /* 0x000fe2000f8e00ff */
[----:B------:R-:W-:Y:S01]  /*6600*/  SHF.L.U32 R3, R87, 0x1f, RZ ;  /* 0x0000001f57037819 */ /* 0x000fe200000006ff */
[----:B------:R-:W-:Y:S01]  /*6610*/  IMAD.MOV.U32 R117, RZ, RZ, 0x1 ;  /* 0x00000001ff757424 */ /* 0x000fe200078e00ff */
[----:B------:R-:W-:Y:S01]  /*6620*/  R2UR UR4, R96 ;  /* 0x00000000600472ca */ /* 0x000fe200000e0000 */
[----:B------:R-:W-:Y:S01]  /*6630*/  IMAD.IADD R39, R37, 0x1, R2 ;  /* 0x0000000125277824 */ /* 0x000fe200078e0202 */
[----:B------:R-:W-:Y:S01]  /*6640*/  R2UR UR6, R95 ;  /* 0x000000005f0672ca */ /* 0x000fe200000e0000 */
[----:B------:R-:W-:Y:S01]  /*6650*/  IMAD.MOV.U32 R120, RZ, RZ, R46 ;  /* 0x000000ffff787224 */ /* 0x000fe200078e002e */
[----:B------:R-:W-:Y:S02]  /*6660*/  R2UR UR10, R97 ;  /* 0x00000000610a72ca */ /* 0x000fe400000e0000 */
[----:B------:R-:W-:Y:S02]  /*6670*/  CS2R R74, SRZ ;  /* 0x00000000004a7805 */ /* 0x000fe4000001ff00 */
[----:B------:R-:W-:Y:S02]  /*6680*/  R2UR UR9, R94 ;  /* 0x000000005e0972ca */ /* 0x000fe400000e0000 */
[----:B------:R-:W-:Y:S02]  /*6690*/  CS2R R72, SRZ ;  /* 0x0000000000487805 */ /* 0x000fe4000001ff00 */
[----:B------:R-:W-:Y:S02]  /*66a0*/  LOP3.LUT P4, R112, R90, 0xff, RZ, 0xc0, !PT ;  /* 0x000000ff5a707812 */ /* 0x000fe4000788c0ff */
[----:B------:R-:W-:Y:S02]  /*66b0*/  CS2R R66, SRZ ;  /* 0x0000000000427805 */ /* 0x000fe4000001ff00 */
[----:B------:R-:W-:Y:S02]  /*66c0*/  @P5 SHF.L.U32 R9, R47, 0x1f, RZ ;  /* 0x0000001f2f095819 */ /* 0x000fe400000006ff */
[----:B------:R-:W-:Y:S02]  /*66d0*/  CS2R R64, SRZ ;  /* 0x0000000000407805 */ /* 0x000fe4000001ff00 */
[----:B------:R-:W-:Y:S01]  /*66e0*/  SEL R4, RZ, 0xffffffff, P2 ;  /* 0xffffffffff047807 */ /* 0x000fe20001000000 */
[----:B------:R-:W-:Y:S01]  /*66f0*/  UIMAD.WIDE.U32 UR4, UR8, UR4, URZ ;  /* 0x00000004080472a5 */ /* 0x000fe2000f8e00ff */
[----:B------:R-:W4:Y:S01]  /*6700*/  @P5 SYNCS.PHASECHK.TRANS64.TRYWAIT P1, [R0+URZ+0x100], R9 ;  /* 0x00010009000055a7 */ /* 0x000f2200080211ff */
[----:B------:R-:W-:Y:S02]  /*6710*/  P2R R113, PR, RZ, 0x20 ;  /* 0x00000020ff717803 */ /* 0x000fe40000000000 */
[----:B------:R-:W-:Y:S01]  /*6720*/  CS2R R58, SRZ ;  /* 0x00000000003a7805 */ /* 0x000fe2000001ff00 */
[----:B------:R-:W-:Y:S01]  /*6730*/  UISETP.NE.AND UP0, UPT, UR10, 0x1, UPT ;  /* 0x000000010a00788c */ /* 0x000fe2000bf05270 */
[----:B------:R-:W-:Y:S01]  /*6740*/  IMAD.IADD R114, R116, 0x1, R100 ;  /* 0x0000000174727824 */ /* 0x000fe200078e0264 */
[----:B------:R-:W-:Y:S01]  /*6750*/  USHF.R.U32.HI UR5, URZ, UR6, UR5 ;  /* 0x00000006ff057299 */ /* 0x000fe20008011605 */
[----:B------:R-:W-:Y:S01]  /*6760*/  IMAD.IADD R103, R106, 0x1, R115 ;  /* 0x000000016a677824 */ /* 0x000fe200078e0273 */
[----:B------:R-:W-:Y:S02]  /*6770*/  @P3 SEL R4, R5, R4, !P4 ;  /* 0x0000000405043207 */ /* 0x000fe40006000000 */
[----:B------:R-:W-:Y:S01]  /*6780*/  CS2R R56, SRZ ;  /* 0x0000000000387805 */ /* 0x000fe2000001ff00 */
[----:B------:R-:W-:Y:S01]  /*6790*/  USEL UR5, UR8, UR5, !UP0 ;  /* 0x0000000508057287 */ /* 0x000fe2000c000000 */
[----:B------:R-:W-:Y:S01]  /*67a0*/  CS2R R50, SRZ ;  /* 0x0000000000327805 */ /* 0x000fe2000001ff00 */
[----:B------:R-:W-:Y:S01]  /*67b0*/  UISETP.NE.AND UP0, UPT, UR9, 0x1, UPT ;  /* 0x000000010900788c */ /* 0x000fe2000bf05270 */
[----:B------:R-:W-:Y:S02]  /*67c0*/  LOP3.LUT R4, R4, 0x1, RZ, 0xc0, !PT ;  /* 0x0000000104047812 */ /* 0x000fe400078ec0ff */
[----:B------:R-:W-:Y:S01]  /*67d0*/  CS2R R48, SRZ ;  /* 0x0000000000307805 */ /* 0x000fe2000001ff00 */
[----:B------:R-:W-:Y:S01]  /*67e0*/  IMAD R6, RZ, RZ, -UR5 ;  /* 0x80000005ff067e24 */ /* 0x000fe2000f8e02ff */
[----:B------:R2:W3:Y:S01]  /*67f0*/  SYNCS.PHASECHK.TRANS64.TRYWAIT P0, [R102+URZ+0x150], R3 ;  /* 0x00015003660075a7 */ /* 0x0004e200080011ff */
[----:B------:R-:W-:Y:S01]  /*6800*/  IMAD.U32 R110, RZ, RZ, UR5 ;  /* 0x00000005ff6e7e24 */ /* 0x000fe2000f8e00ff */
[----:B-1----:R-:W-:Y:S01]  /*6810*/  UIMAD.WIDE.U32 UR6, UR5, UR12, URZ ;  /* 0x0000000c050672a5 */ /* 0x002fe2000f8e00ff */
[----:B------:R-:W-:Y:S06]  /*6820*/  IMAD R111, R6, UR10, R111 ;  /* 0x0000000a066f7c24 */ /* 0x000fec000f8e026f */
[----:B------:R-:W-:Y:S02]  /*6830*/  UMOV UR4, UR7 ;  /* 0x0000000700047c82 */ /* 0x000fe40008000000 */
[----:B------:R-:W-:Y:S04]  /*6840*/  USHF.R.U32.HI UR4, URZ, UR13, UR4 ;  /* 0x0000000dff047299 */ /* 0x000fe80008011604 */
[----:B------:R-:W-:Y:S02]  /*6850*/  USEL UR4, UR5, UR4, !UP0 ;  /* 0x0000000405047287 */ /* 0x000fe4000c000000 */
[----:B------:R-:W-:Y:S02]  /*6860*/  UISETP.NE.AND UP0, UPT, UR14, 0x1, UPT ;  /* 0x000000010e00788c */ /* 0x000fe4000bf05270 */
[----:B------:R-:W-:Y:S02]  /*6870*/  UIMAD.WIDE.U32 UR6, UR4, UR15, URZ ;  /* 0x0000000f040672a5 */ /* 0x000fe4000f8e00ff */
[----:B------:R-:W-:Y:S02]  /*6880*/  IMAD.U32 R109, RZ, RZ, UR4 ;  /* 0x00000004ff6d7e24 */ /* 0x000fe4000f8e00ff */
[----:B------:R-:W-:Y:S01]  /*6890*/  PLOP3.LUT P2, PT, PT, PT, UP0, 0x80, 0x8 ;  /* 0x000000000008781c */ /* 0x000fe20003f4f008 */
[----:B------:R-:W-:Y:S02]  /*68a0*/  IMAD R7, RZ, RZ, -UR4 ;  /* 0x80000004ff077e24 */ /* 0x000fe4000f8e02ff */
[----:B------:R-:W-:Y:S01]  /*68b0*/  UMOV UR6, UR7 ;  /* 0x0000000700067c82 */ /* 0x000fe20008000000 */
[----:B------:R-:W-:Y:S01]  /*68c0*/  IMAD.U32 R108, RZ, RZ, UR4 ;  /* 0x00000004ff6c7e24 */ /* 0x000fe2000f8e00ff */
[----:B--2---:R-:W-:Y:S01]  /*68d0*/  USHF.R.U32.HI UR6, URZ, UR11, UR6 ;  /* 0x0000000bff067299 */ /* 0x004fe20008011606 */
[----:B------:R-:W-:Y:S05]  /*68e0*/  IMAD R110, R7, UR9, R110 ;  /* 0x00000009076e7c24 */ /* 0x000fea000f8e026e */
[----:B------:R-:W-:Y:S02]  /*68f0*/  SEL R109, R109, UR6, !P2 ;  /* 0x000000066d6d7c07 */ /* 0x000fe4000d000000 */
[----:B------:R-:W-:Y:S03]  /*6900*/  ISETP.NE.U32.AND P2, PT, R4, 0x1, PT ;  /* 0x000000010400780c */ /* 0x000fe60003f45070 */
[----:B------:R-:W-:Y:S01]  /*6910*/  IMAD.MOV R5, RZ, RZ, -R109 ;  /* 0x000000ffff057224 */ /* 0x000fe200078e0a6d */
[----:B------:R-:W-:Y:S03]  /*6920*/  P2R R119, PR, RZ, 0x4 ;  /* 0x00000004ff777803 */ /* 0x000fe60000000000 */
[----:B------:R-:W-:Y:S01]  /*6930*/  IMAD R108, R5, UR14, R108 ;  /* 0x0000000e056c7c24 */ /* 0x000fe2000f8e026c */
[----:B----4-:R-:W-:Y:S01]  /*6940*/  @P5 SEL R117, RZ, 0x1, !P1 ;  /* 0x00000001ff755807 */ /* 0x010fe20004800000 */
[----:B------:R-:W-:Y:S06]  /*6950*/  @!P5 BRA `(.L_x_92) ;  /* 0x000000000068d947 */ /* 0x000fec0003800000 */
[----:B------:R-:W-:Y:S01]  /*6960*/  ISETP.NE.AND P1, PT, R117, RZ, PT ;  /* 0x000000ff7500720c */ /* 0x000fe20003f25270 */
[----:B------:R-:W-:Y:S01]  /*6970*/  BSSY B0, `(.L_x_93) ;  /* 0x000000d000007945 */ /* 0x000fe20003800000 */
[----:B------:R-:W-:Y:S02]  /*6980*/  CS2R R50, SRZ ;  /* 0x0000000000327805 */ /* 0x000fe4000001ff00 */
[----:B------:R-:W-:Y:S02]  /*6990*/  CS2R R48, SRZ ;  /* 0x0000000000307805 */ /* 0x000fe4000001ff00 */
[----:B------:R-:W-:Y:S02]  /*69a0*/  CS2R R58, SRZ ;  /* 0x00000000003a7805 */ /* 0x000fe4000001ff00 */
[----:B------:R-:W-:Y:S02]  /*69b0*/  CS2R R56, SRZ ;  /* 0x0000000000387805 */ /* 0x000fe4000001ff00 */
[----:B------:R-:W-:Y:S02]  /*69c0*/  CS2R R66, SRZ ;  /* 0x0000000000427805 */ /* 0x000fe4000001ff00 */
[----:B------:R-:W-:Y:S02]  /*69d0*/  CS2R R64, SRZ ;  /* 0x0000000000407805 */ /* 0x000fe4000001ff00 */
[----:B------:R-:W-:Y:S02]  /*69e0*/  CS2R R74, SRZ ;  /* 0x00000000004a7805 */ /* 0x000fe4000001ff00 */
[----:B------:R-:W-:Y:S01]  /*69f0*/  CS2R R72, SRZ ;  /* 0x0000000000487805 */ /* 0x000fe2000001ff00 */
[----:B------:R-:W-:Y:S06]  /*6a00*/  @P1 BRA `(.L_x_94) ;  /* 0x00000000000c1947 */ /* 0x000fec0003800000 */
[----:B------:R-:W-:Y:S04]  /*6a10*/  SHF.L.U32 R5, R47, 0x1f, RZ ;  /* 0x0000001f2f057819 */ /* 0x000fe800000006ff */
[----:B------:R-:W1:Y:S02]  /*6a20*/  SYNCS.PHASECHK.TRANS64.TRYWAIT P1, [R0+URZ+0x100], R5 ;  /* 0x00010005000075a7 */ /* 0x000e6400080211ff */
[----:B-1----:R-:W-:Y:S05]  /*6a30*/  @!P1 BRA `(.L_x_95) ;  /* 0x0000002800449947 */ /* 0x002fea0003800000 */
.L_x_94:
[----:B------:R-:W-:Y:S05]  /*6a40*/  BSYNC B0 ;  /* 0x0000000000007941 */ /* 0x000fea0003800000 */
.L_x_93:
[----:B------:R-:W-:Y:S01]  /*6a50*/  ISETP.NE.AND P1, PT, R119, RZ, PT ;  /* 0x000000ff7700720c */ /* 0x000fe20003f25270 */
[----:B------:R-:W-:Y:S11]  /*6a60*/  VIADD R120, R46, 0x1 ;  /* 0x000000012e787836 */ /* 0x000ff60000000000 */
[----:B------:R-:W-:Y:S01]  /*6a70*/  @!UPT UIADD3 URZ, UPT, UPT, URZ, URZ, URZ ;  /* 0x000000fffffff290 */ /* 0x000fe2000fffe0ff */
[----:B------:R2:W4:Y:S04]  /*6a80*/  @P1 LDS.128 R48, [R116] ;  /* 0x0000000074301984 */ /* 0x0005280000000c00 */
[----:B------:R2:W2:Y:S04]  /*6a90*/  @P1 LDS.128 R56, [R115+0x10] ;  /* 0x0000100073381984 */ /* 0x0004a80000000c00 */
[----:B------:R2:W2:Y:S04]  /*6aa0*/  @P1 LDS.128 R64, [R114+0x20] ;  /* 0x0000200072401984 */ /* 0x0004a80000000c00 */
[----:B------:R2:W2:Y:S01]  /*6ab0*/  @P1 LDS.128 R72, [R103+0x10] ;  /* 0x0000100067481984 */ /* 0x0004a20000000c00 */
[C---:B------:R-:W-:Y:S04]  /*6ac0*/  ISETP.NE.AND P1, PT, R120.reuse, 0x3, PT ;  /* 0x000000037800780c */ /* 0x040fe80003f25270 */
[----:B-1----:R-:W-:Y:S02]  /*6ad0*/  SEL R0, RZ, 0x1, P1 ;  /* 0x00000001ff007807 */ /* 0x002fe40000800000 */
[----:B------:R-:W-:Y:S02]  /*6ae0*/  SEL R120, R120, RZ, P1 ;  /* 0x000000ff78787207 */ /* 0x000fe40000800000 */
[----:B------:R-:W-:Y:S02]  /*6af0*/  LOP3.LUT R47, R47, R0, RZ, 0x3c, !PT ;  /* 0x000000002f2f7212 */ /* 0x000fe400078e3cff */
.L_x_92:
[----:B------:R-:W-:Y:S05]  /*6b00*/  BSYNC B1 ;  /* 0x0000000000017941 */ /* 0x000fea0003800000 */
.L_x_91:
[----:B------:R-:W-:Y:S04]  /*6b10*/  SHF.R.U32.HI R0, RZ, 0x15, R39 ;  /* 0x00000015ff007819 */ /* 0x000fe80000011627 */
[----:B------:R-:W-:Y:S01]  /*6b20*/  LOP3.LUT P1, RZ, R0, 0x3, R91, 0x48, !PT ;  /* 0x0000000300ff7812 */ /* 0x000fe2000782485b */
[----:B------:R-:W-:Y:S01]  /*6b30*/  @!UPT UIADD3 URZ, UPT, UPT, URZ, URZ, URZ ;  /* 0x000000fffffff290 */ /* 0x000fe2000fffe0ff */
[----:B---3--:R-:W-:Y:S11]  /*6b40*/  @P0 BRA `(.L_x_96) ;  /* 0x0000000000080947 */ /* 0x008ff60003800000 */
[----:B------:R-:W1:Y:S02]  /*6b50*/  SYNCS.PHASECHK.TRANS64.TRYWAIT P0, [R102+URZ+0x150], R3 ;  /* 0x00015003660075a7 */ /* 0x000e6400080011ff */
[----:B-1----:R-:W-:Y:S05]  /*6b60*/  @!P0 BRA `(.L_x_97) ;  /* 0x00000028000c8947 */ /* 0x002fea0003800000 */
.L_x_96:
[----:B------:R-:W-:Y:S05]  /*6b70*/  @!P1 BRA `(.L_x_98) ;  /* 0x0000000000409947 */ /* 0x000fea0003800000 */
[----:B------:R-:W3:Y:S01]  /*6b80*/  LDCU.64 UR8, c[0x4][0x70] ;  /* 0x01000e00ff0877ac */ /* 0x000ee20008000a00 */
[----:B-1----:R-:W-:Y:S01]  /*6b90*/  MOV R3, 0x0 ;  /* 0x0000000000037802 */ /* 0x002fe20000000f00 */
[----:B------:R-:W-:Y:S02]  /*6ba0*/  HFMA2 R12, -RZ, RZ, 0, 5.9604644775390625e-08 ;  /* 0x00000001ff0c7431 */ /* 0x000fe400000001ff */
[----:B------:R-:W-:Y:S02]  /*6bb0*/  IMAD.MOV.U32 R8, RZ, RZ, 0x192 ;  /* 0x00000192ff087424 */ /* 0x000fe400078e00ff */
[----:B------:R-:W-:Y:S01]  /*6bc0*/  IMAD.MOV.U32 R13, RZ, RZ, RZ ;  /* 0x000000ffff0d7224 */ /* 0x000fe200078e00ff */
[----:B------:R-:W1:Y:S01]  /*6bd0*/  LDCU.64 UR6, c[0x4][0x78] ;  /* 0x01000f00ff0677ac */ /* 0x000e620008000a00 */
[----:B------:R-:W2:Y:S01]  /*6be0*/  LDC.64 R2, c[0x4][R3] ;  /* 0x0100000003027b82 */ /* 0x000ea20000000a00 */
[----:B------:R-:W5:Y:S01]  /*6bf0*/  LDCU.64 UR4, c[0x4][0x10] ;  /* 0x01000200ff0477ac */ /* 0x000f620008000a00 */
[----:B---3--:R-:W-:Y:S01]  /*6c00*/  MOV R5, UR9 ;  /* 0x0000000900057c02 */ /* 0x008fe20008000f00 */
[----:B------:R-:W-:Y:S01]  /*6c10*/  IMAD.U32 R4, RZ, RZ, UR8 ;  /* 0x00000008ff047e24 */ /* 0x000fe2000f8e00ff */
[----:B-1----:R-:W-:Y:S01]  /*6c20*/  MOV R7, UR7 ;  /* 0x0000000700077c02 */ /* 0x002fe20008000f00 */
[----:B------:R-:W-:Y:S01]  /*6c30*/  IMAD.U32 R6, RZ, RZ, UR6 ;  /* 0x00000006ff067e24 */ /* 0x000fe2000f8e00ff */
[----:B-----5:R-:W-:Y:S01]  /*6c40*/  MOV R11, UR5 ;  /* 0x00000005000b7c02 */ /* 0x020fe20008000f00 */
[----:B------:R-:W-:Y:S02]  /*6c50*/  IMAD.U32 R10, RZ, RZ, UR4 ;  /* 0x00000004ff0a7e24 */ /* 0x000fe4000f8e00ff */
[----:B------:R-:W-:Y:S07]  /*6c60*/  LEPC R20, `(.L_x_98) ;  /* 0x000000001014794e */ /* 0x000fee0000000000 */
[----:B--2-4-:R-:W-:Y:S05]  /*6c70*/  CALL.ABS.NOINC R2 ;  /* 0x0000000002007343 */ /* 0x014fea0003c00000 */
.L_x_98:
[C---:B----4-:R-:W-:Y:S01]  /*6c80*/  SHF.L.U32 R40, R48.reuse, 0x10, RZ ;  /* 0x0000001030287819 */ /* 0x050fe200000006ff */
[----:B------:R-:W-:Y:S05]  /*6c90*/  WARPSYNC.ALL ;  /* 0x0000000000007948 */ /* 0x000fea0003800000 */
[----:B------:R-:W-:Y:S01]  /*6ca0*/  R2UR UR4, R39 ;  /* 0x00000000270472ca */ /* 0x000fe200000e0000 */
[----:B------:R-:W-:Y:S01]  /*6cb0*/  BSSY.RECONVERGENT B0, `(.L_x_99) ;  /* 0x000008a000007945 */ /* 0x000fe20003800200 */
[----:B------:R-:W-:Y:S02]  /*6cc0*/  LOP3.LUT R43, R48, 0xffff0000, RZ, 0xc0, !PT ;  /* 0xffff0000302b7812 */ /* 0x000fe400078ec0ff */
[----:B------:R-:W-:Y:S02]  /*6cd0*/  LOP3.LUT R42, R49, 0xffff0000, RZ, 0xc0, !PT ;  /* 0xffff0000312a7812 */ /* 0x000fe400078ec0ff */
[----:B------:R-:W-:Y:S02]  /*6ce0*/  SHF.L.U32 R45, R51, 0x10, RZ ;  /* 0x00000010332d7819 */ /* 0x000fe400000006ff */
[----:B--2---:R-:W-:Y:S02]  /*6cf0*/  LOP3.LUT R44, R75, 0xffff0000, RZ, 0xc0, !PT ;  /* 0xffff00004b2c7812 */ /* 0x004fe400078ec0ff */
[----:B------:R-:W-:Y:S02]  /*6d00*/  ISETP.NE.AND P0, PT, R89, RZ, PT ;  /* 0x000000ff5900720c */ /* 0x000fe40003f05270 */
[----:B------:R-:W-:Y:S01]  /*6d10*/  IADD3 R46, PT, PT, R46, 0x1, RZ ;  /* 0x000000012e2e7810 */ /* 0x000fe20007ffe0ff */
[----:B------:R-:W2:Y:S02]  /*6d20*/  LDTM.x32 R4, tmem[UR4] ;  /* 0x00000004000479ee */ /* 0x000ea400082c0000 */
[C---:B--2---:R-:W-:Y:S01]  /*6d30*/  FMUL R0, R38.reuse, R4 ;  /* 0x0000000426007220 */ /* 0x044fe20000400000 */
[C---:B------:R-:W-:Y:S01]  /*6d40*/  FMUL R2, R38.reuse, R5 ;  /* 0x0000000526027220 */ /* 0x040fe20000400000 */
[C---:B-1----:R-:W-:Y:S01]  /*6d50*/  FMUL R3, R38.reuse, R6 ;  /* 0x0000000626037220 */ /* 0x042fe20000400000 */
[----:B------:R-:W-:Y:S01]  /*6d60*/  FMUL R7, R38, R7 ;  /* 0x0000000726077220 */ /* 0x000fe20000400000 */
[----:B------:R-:W-:Y:S01]  /*6d70*/  FFMA R0, R41, R40, R0 ;  /* 0x0000002829007223 */ /* 0x000fe20000000000 */
[----:B------:R-:W-:Y:S01]  /*6d80*/  SHF.L.U32 R40, R49, 0x10, RZ ;  /* 0x0000001031287819 */ /* 0x000fe200000006ff */
[C---:B------:R-:W-:Y:S01]  /*6d90*/  FFMA R2, R41.reuse, R43, R2 ;  /* 0x0000002b29027223 */ /* 0x040fe20000000002 */
[----:B------:R-:W-:Y:S01]  /*6da0*/  SHF.L.U32 R43, R50, 0x10, RZ ;  /* 0x00000010322b7819 */ /* 0x000fe200000006ff */
[C---:B------:R-:W-:Y:S01]  /*6db0*/  FMUL R4, R38.reuse, R8 ;  /* 0x0000000826047220 */ /* 0x040fe20000400000 */
[----:B------:R-:W-:Y:S01]  /*6dc0*/  FMUL R5, R38, R9 ;  /* 0x0000000926057220 */ /* 0x000fe20000400000 */
[C---:B------:R-:W-:Y:S01]  /*6dd0*/  FFMA R3, R41.reuse, R40, R3 ;  /* 0x0000002829037223 */ /* 0x040fe20000000003 */
[----:B------:R-:W-:Y:S01]  /*6de0*/  LOP3.LUT R40, R50, 0xffff0000, RZ, 0xc0, !PT ;  /* 0xffff000032287812 */ /* 0x000fe200078ec0ff */
[----:B------:R-:W-:Y:S01]  /*6df0*/  FFMA R7, R41, R42, R7 ;  /* 0x0000002a29077223 */ /* 0x000fe20000000007 */
[----:B------:R-:W-:Y:S01]  /*6e00*/  LOP3.LUT R42, R51, 0xffff0000, RZ, 0xc0, !PT ;  /* 0xffff0000332a7812 */ /* 0x000fe200078ec0ff */
[----:B------:R-:W-:Y:S01]  /*6e10*/  FMUL R6, R38, R10 ;  /* 0x0000000a26067220 */ /* 0x000fe20000400000 */
[----:B------:R-:W-:Y:S01]  /*6e20*/  F2FP.BF16.F32.PACK_AB R52, R2, R0 ;  /* 0x000000000234723e */ /* 0x000fe200000010ff */
[----:B------:R-:W-:Y:S01]  /*6e30*/  FMUL R11, R38, R11 ;  /* 0x0000000b260b7220 */ /* 0x000fe20000400000 */
[----:B------:R-:W-:Y:S01]  /*6e40*/  F2FP.BF16.F32.PACK_AB R53, R7, R3 ;  /* 0x000000030735723e */ /* 0x000fe200000010ff */
[----:B------:R-:W-:Y:S01]  /*6e50*/  FFMA R4, R41, R43, R4 ;  /* 0x0000002b29047223 */ /* 0x000fe20000000004 */
[----:B------:R-:W-:Y:S01]  /*6e60*/  SHF.L.U32 R43, R57, 0x10, RZ ;  /* 0x00000010392b7819 */ /* 0x000fe200000006ff */
[C---:B------:R-:W-:Y:S01]  /*6e70*/  FFMA R5, R41.reuse, R40, R5 ;  /* 0x0000002829057223 */ /* 0x040fe20000000005 */
[C---:B------:R-:W-:Y:S01]  /*6e80*/  SHF.L.U32 R40, R56.reuse, 0x10, RZ ;  /* 0x0000001038287819 */ /* 0x040fe200000006ff */
[----:B------:R-:W-:Y:S01]  /*6e90*/  FFMA R6, R41, R45, R6 ;  /* 0x0000002d29067223 */ /* 0x000fe20000000006 */
[----:B------:R-:W-:Y:S01]  /*6ea0*/  SHF.L.U32 R45, R59, 0x10, RZ ;  /* 0x000000103b2d7819 */ /* 0x000fe200000006ff */
[----:B------:R-:W-:Y:S01]  /*6eb0*/  FFMA R11, R41, R42, R11 ;  /* 0x0000002a290b7223 */ /* 0x000fe2000000000b */
[----:B------:R-:W-:Y:S01]  /*6ec0*/  LOP3.LUT R42, R56, 0xffff0000, RZ, 0xc0, !PT ;  /* 0xffff0000382a7812 */ /* 0x000fe200078ec0ff */
[C---:B------:R-:W-:Y:S01]  /*6ed0*/  FMUL R8, R38.reuse, R12 ;  /* 0x0000000c26087220 */ /* 0x040fe20000400000 */
[----:B------:R-:W-:Y:S01]  /*6ee0*/  F2FP.BF16.F32.PACK_AB R54, R5, R4 ;  /* 0x000000040536723e */ /* 0x000fe200000010ff */
[C---:B------:R-:W-:Y:S01]  /*6ef0*/  FMUL R9, R38.reuse, R13 ;  /* 0x0000000d26097220 */ /* 0x040fe20000400000 */
[----:B------:R-:W-:Y:S01]  /*6f00*/  F2FP.BF16.F32.PACK_AB R55, R11, R6 ;  /* 0x000000060b37723e */ /* 0x000fe200000010ff */
[----:B------:R-:W-:Y:S01]  /*6f10*/  FMUL R10, R38, R14 ;  /* 0x0000000e260a7220 */ /* 0x000fe20000400000 */
[----:B------:R-:W-:Y:S01]  /*6f20*/  FFMA R8, R41, R40, R8 ;  /* 0x0000002829087223 */ /* 0x000fe20000000008 */
[----:B------:R-:W-:Y:S01]  /*6f30*/  LOP3.LUT R40, R57, 0xffff0000, RZ, 0xc0, !PT ;  /* 0xffff000039287812 */ /* 0x000fe200078ec0ff */
[C---:B------:R-:W-:Y:S01]  /*6f40*/  FFMA R9, R41.reuse, R42, R9 ;  /* 0x0000002a29097223 */ /* 0x040fe20000000009 */
[----:B------:R-:W-:Y:S01]  /*6f50*/  LOP3.LUT R42, R58, 0xffff0000, RZ, 0xc0, !PT ;  /* 0xffff00003a2a7812 */ /* 0x000fe200078ec0ff */
[----:B------:R-:W-:Y:S01]  /*6f60*/  FMUL R15, R38, R15 ;  /* 0x0000000f260f7220 */ /* 0x000fe20000400000 */
[----:B------:R-:W-:Y:S01]  /*6f70*/  FFMA R10, R41, R43, R10 ;  /* 0x0000002b290a7223 */ /* 0x000fe2000000000a */
[----:B------:R-:W-:Y:S01]  /*6f80*/  SHF.L.U32 R43, R58, 0x10, RZ ;  /* 0x000000103a2b7819 */ /* 0x000fe200000006ff */
[C---:B------:R-:W-:Y:S01]  /*6f90*/  FMUL R12, R38.reuse, R16 ;  /* 0x00000010260c7220 */ /* 0x040fe20000400000 */
[----:B------:R-:W-:Y:S01]  /*6fa0*/  F2FP.BF16.F32.PACK_AB R60, R9, R8 ;  /* 0x00000008093c723e */ /* 0x000fe200000010ff */
[----:B------:R-:W-:Y:S01]  /*6fb0*/  FFMA R15, R41, R40, R15 ;  /* 0x00000028290f7223 */ /* 0x000fe2000000000f */
[----:B------:R-:W-:Y:S01]  /*6fc0*/  LOP3.LUT R40, R59, 0xffff0000, RZ, 0xc0, !PT ;  /* 0xffff00003b287812 */ /* 0x000fe200078ec0ff */
[C---:B------:R-:W-:Y:S01]  /*6fd0*/  FMUL R13, R38.reuse, R17 ;  /* 0x00000011260d7220 */ /* 0x040fe20000400000 */
[C---:B------:R-:W-:Y:S01]  /*6fe0*/  FMUL R14, R38.reuse, R18 ;  /* 0x00000012260e7220 */ /* 0x040fe20000400000 */
[----:B------:R-:W-:Y:S01]  /*6ff0*/  FMUL R19, R38, R19 ;  /* 0x0000001326137220 */ /* 0x000fe20000400000 */
[----:B------:R-:W-:Y:S01]  /*7000*/  F2FP.BF16.F32.PACK_AB R61, R15, R10 ;  /* 0x0000000a0f3d723e */ /* 0x000fe200000010ff */
[C---:B------:R-:W-:Y:S01]  /*7010*/  FFMA R12, R41.reuse, R43, R12 ;  /* 0x0000002b290c7223 */ /* 0x040fe2000000000c */
[C---:B------:R-:W-:Y:S01]  /*7020*/  SHF.L.U32 R43, R64.reuse, 0x10, RZ ;  /* 0x00000010402b7819 */ /* 0x040fe200000006ff */
[----:B------:R-:W-:Y:S01]  /*7030*/  FFMA R13, R41, R42, R13 ;  /* 0x0000002a290d7223 */ /* 0x000fe2000000000d */
[----:B------:R-:W-:Y:S01]  /*7040*/  LOP3.LUT R42, R65, 0xffff0000, RZ, 0xc0, !PT ;  /* 0xffff0000412a7812 */ /* 0x000fe200078ec0ff */
[----:B------:R-:W-:Y:S01]  /*7050*/  FFMA R14, R41, R45, R14 ;  /* 0x0000002d290e7223 */ /* 0x000fe2000000000e */
[----:B------:R-:W-:Y:S01]  /*7060*/  SHF.L.U32 R45, R65, 0x10, RZ ;  /* 0x00000010412d7819 */ /* 0x000fe200000006ff */
[----:B------:R1:W-:Y:S01]  /*7070*/  STS.128 [R116], R52 ;  /* 0x0000003474007388 */ /* 0x0003e20000000c00 */
[----:B------:R-:W-:Y:S01]  /*7080*/  F2FP.BF16.F32.PACK_AB R62, R13, R12 ;  /* 0x0000000c0d3e723e */ /* 0x000fe200000010ff */
[----:B------:R-:W-:Y:S01]  /*7090*/  FFMA R19, R41, R40, R19 ;  /* 0x0000002829137223 */ /* 0x000fe20000000013 */
[----:B------:R-:W-:Y:S01]  /*70a0*/  LOP3.LUT R40, R64, 0xffff0000, RZ, 0xc0, !PT ;  /* 0xffff000040287812 */ /* 0x000fe200078ec0ff */
[C---:B------:R-:W-:Y:S01]  /*70b0*/  FMUL R16, R38.reuse, R20 ;  /* 0x0000001426107220 */ /* 0x040fe20000400000 */
[C---:B------:R-:W-:Y:S01]  /*70c0*/  FMUL R17, R38.reuse, R21 ;  /* 0x0000001526117220 */ /* 0x040fe20000400000 */
[C---:B------:R-:W-:Y:S01]  /*70d0*/  FMUL R18, R38.reuse, R22 ;  /* 0x0000001626127220 */ /* 0x040fe20000400000 */
[----:B------:R-:W-:Y:S01]  /*70e0*/  F2FP.BF16.F32.PACK_AB R63, R19, R14 ;  /* 0x0000000e133f723e */ /* 0x000fe200000010ff */
[----:B------:R-:W-:Y:S01]  /*70f0*/  FMUL R23, R38, R23 ;  /* 0x0000001726177220 */ /* 0x000fe20000400000 */
[----:B------:R-:W-:Y:S01]  /*7100*/  FFMA R16, R41, R43, R16 ;  /* 0x0000002b29107223 */ /* 0x000fe20000000010 */
[----:B------:R-:W-:Y:S01]  /*7110*/  SHF.L.U32 R43, R67, 0x10, RZ ;  /* 0x00000010432b7819 */ /* 0x000fe200000006ff */
[C---:B------:R-:W-:Y:S01]  /*7120*/  FFMA R17, R41.reuse, R40, R17 ;  /* 0x0000002829117223 */ /* 0x040fe20000000011 */
[----:B------:R1:W-:Y:S01]  /*7130*/  STS.128 [R115+0x10], R60 ;  /* 0x0000103c73007388 */ /* 0x0003e20000000c00 */
        /* <DEDUP_REMOVED lines=8> */
[C---:B------:R-:W-:Y:S01]  /*71c0*/  FMUL R22, R38.reuse, R26 ;  /* 0x0000001a26167220 */ /* 0x040fe20000400000 */
[----:B------:R-:W-:Y:S01]  /*71d0*/  FFMA R20, R41, R40, R20 ;  /* 0x0000002829147223 */ /* 0x000fe20000000014 */
[----:B------:R-:W-:Y:S01]  /*71e0*/  LOP3.LUT R40, R67, 0xffff0000, RZ, 0xc0, !PT ;  /* 0xffff000043287812 */ /* 0x000fe200078ec0ff */
[C---:B------:R-:W-:Y:S01]  /*71f0*/  FFMA R21, R41.reuse, R42, R21 ;  /* 0x0000002a29157223 */ /* 0x040fe20000000015 */
[C---:B------:R-:W-:Y:S01]  /*7200*/  FFMA R22, R41.reuse, R43, R22 ;  /* 0x0000002b29167223 */ /* 0x040fe20000000016 */
[----:B------:R-:W-:Y:S01]  /*7210*/  FMUL R27, R38, R27 ;  /* 0x0000001b261b7220 */ /* 0x000fe20000400000 */
[----:B------:R-:W-:Y:S01]  /*7220*/  SHF.L.U32 R43, R72, 0x10, RZ ;  /* 0x00000010482b7819 */ /* 0x000fe200000006ff */
[----:B------:R-:W-:Y:S01]  /*7230*/  FMUL R24, R38, R28 ;  /* 0x0000001c26187220 */ /* 0x000fe20000400000 */
[----:B------:R-:W-:Y:S01]  /*7240*/  LOP3.LUT R42, R72, 0xffff0000, RZ, 0xc0, !PT ;  /* 0xffff0000482a7812 */ /* 0x000fe200078ec0ff */
[C---:B------:R-:W-:Y:S01]  /*7250*/  FMUL R25, R38.reuse, R29 ;  /* 0x0000001d26197220 */ /* 0x040fe20000400000 */
[C---:B------:R-:W-:Y:S01]  /*7260*/  FMUL R26, R38.reuse, R30 ;  /* 0x0000001e261a7220 */ /* 0x040fe20000400000 */
[C---:B------:R-:W-:Y:S01]  /*7270*/  FFMA R27, R41.reuse, R40, R27 ;  /* 0x00000028291b7223 */ /* 0x040fe2000000001b */
[----:B------:R-:W-:Y:S01]  /*7280*/  FFMA R24, R41, R43, R24 ;  /* 0x0000002b29187223 */ /* 0x000fe20000000018 */
[----:B------:R-:W-:Y:S01]  /*7290*/  LOP3.LUT R40, R73, 0xffff0000, RZ, 0xc0, !PT ;  /* 0xffff000049287812 */ /* 0x000fe200078ec0ff */
[C---:B------:R-:W-:Y:S01]  /*72a0*/  FFMA R25, R41.reuse, R42, R25 ;  /* 0x0000002a29197223 */ /* 0x040fe20000000019 */
[----:B------:R-:W-:Y:S01]  /*72b0*/  FMUL R31, R38, R31 ;  /* 0x0000001f261f7220 */ /* 0x000fe20000400000 */
[----:B------:R-:W-:Y:S01]  /*72c0*/  SHF.L.U32 R43, R74, 0x10, RZ ;  /* 0x000000104a2b7819 */ /* 0x000fe200000006ff */
[----:B------:R-:W-:Y:S01]  /*72d0*/  FFMA R26, R41, R45, R26 ;  /* 0x0000002d291a7223 */ /* 0x000fe2000000001a */
[----:B------:R-:W-:Y:S01]  /*72e0*/  FMUL R28, R38, R32 ;  /* 0x00000020261c7220 */ /* 0x000fe20000400000 */
[----:B------:R-:W-:Y:S01]  /*72f0*/  LOP3.LUT R42, R74, 0xffff0000, RZ, 0xc0, !PT ;  /* 0xffff00004a2a7812 */ /* 0x000fe200078ec0ff */
[C---:B------:R-:W-:Y:S01]  /*7300*/  FMUL R29, R38.reuse, R33 ;  /* 0x00000021261d7220 */ /* 0x040fe20000400000 */
[----:B------:R-:W-:Y:S01]  /*7310*/  SHF.L.U32 R45, R75, 0x10, RZ ;  /* 0x000000104b2d7819 */ /* 0x000fe200000006ff */
[C---:B------:R-:W-:Y:S01]  /*7320*/  FMUL R30, R38.reuse, R34 ;  /* 0x00000022261e7220 */ /* 0x040fe20000400000 */
[----:B------:R-:W-:Y:S01]  /*7330*/  FFMA R31, R41, R40, R31 ;  /* 0x00000028291f7223 */ /* 0x000fe2000000001f */
[----:B------:R-:W-:Y:S01]  /*7340*/  FMUL R35, R38, R35 ;  /* 0x0000002326237220 */ /* 0x000fe20000400000 */
[----:B------:R-:W-:Y:S01]  /*7350*/  F2FP.BF16.F32.PACK_AB R69, R23, R18 ;  /* 0x000000121745723e */ /* 0x000fe200000010ff */
[----:B------:R-:W-:Y:S01]  /*7360*/  FFMA R28, R41, R43, R28 ;  /* 0x0000002b291c7223 */ /* 0x000fe2000000001c */
[----:B------:R-:W-:Y:S01]  /*7370*/  F2FP.BF16.F32.PACK_AB R70, R21, R20 ;  /* 0x000000141546723e */ /* 0x000fe200000010ff */
[----:B------:R-:W-:Y:S01]  /*7380*/  FFMA R29, R41, R42, R29 ;  /* 0x0000002a291d7223 */ /* 0x000fe2000000001d */
[----:B------:R-:W-:Y:S01]  /*7390*/  F2FP.BF16.F32.PACK_AB R71, R27, R22 ;  /* 0x000000161b47723e */ /* 0x000fe200000010ff */
[C---:B------:R-:W-:Y:S01]  /*73a0*/  FFMA R30, R41.reuse, R45, R30 ;  /* 0x0000002d291e7223 */ /* 0x040fe2000000001e */
[----:B------:R-:W-:Y:S01]  /*73b0*/  FFMA R35, R41, R44, R35 ;  /* 0x0000002c29237223 */ /* 0x000fe20000000023 */
[----:B------:R-:W-:Y:S02]  /*73c0*/  F2FP.BF16.F32.PACK_AB R80, R25, R24 ;  /* 0x000000181950723e */ /* 0x000fe400000010ff */
[----:B------:R1:W-:Y:S01]  /*73d0*/  STS.128 [R114+0x20], R68 ;  /* 0x0000204472007388 */ /* 0x0003e20000000c00 */
[----:B------:R-:W-:Y:S02]  /*73e0*/  F2FP.BF16.F32.PACK_AB R81, R31, R26 ;  /* 0x0000001a1f51723e */ /* 0x000fe400000010ff */
[----:B------:R-:W-:Y:S02]  /*73f0*/  F2FP.BF16.F32.PACK_AB R82, R29, R28 ;  /* 0x0000001c1d52723e */ /* 0x000fe400000010ff */
[----:B------:R-:W-:Y:S05]  /*7400*/  F2FP.BF16.F32.PACK_AB R83, R35, R30 ;  /* 0x0000001e2353723e */ /* 0x000fea00000010ff */
[----:B------:R1:W-:Y:S01]  /*7410*/  STS.128 [R103+0x10], R80 ;  /* 0x0000105067007388 */ /* 0x0003e20000000c00 */
[----:B------:R-:W-:Y:S01]  /*7420*/  @!PT LDS RZ, [RZ] ;  /* 0x00000000fffff984 */ /* 0x000fe20000000800 */
[----:B------:R-:W-:Y:S01]  /*7430*/  @!PT LDS RZ, [RZ] ;  /* 0x00000000fffff984 */ /* 0x000fe20000000800 */
[----:B------:R-:W-:Y:S01]  /*7440*/  @!PT LDS RZ, [RZ] ;  /* 0x00000000fffff984 */ /* 0x000fe20000000800 */
[----:B------:R-:W-:Y:S01]  /*7450*/  @!PT LDS RZ, [RZ] ;  /* 0x00000000fffff984 */ /* 0x000fe20000000800 */
[----:B------:R2:W-:Y:S07]  /*7460*/  MEMBAR.ALL.CTA ;  /* 0x0000000000007992 */ /* 0x0005ee0000008000 */
[----:B--2---:R-:W2:Y:S02]  /*7470*/  FENCE.VIEW.ASYNC.S ;  /* 0x00000000000073c6 */ /* 0x004ea40000000000 */
[----:B--2---:R-:W-:Y:S06]  /*7480*/  BAR.SYNC.DEFER_BLOCKING 0x1, 0x80 ;  /* 0x0042000000007b1d */ /* 0x004fec0000010000 */
[----:B------:R-:W-:Y:S05]  /*7490*/  @P0 BRA `(.L_x_100) ;  /* 0x00000000002c0947 */ /* 0x000fea0003800000 */
[----:B------:R-:W2:Y:S01]  /*74a0*/  LDCU.64 UR6, c[0x0][0x348] ;  /* 0x00006900ff0677ac */ /* 0x000ea20008000a00 */
[----:B------:R-:W-:Y:S02]  /*74b0*/  R2UR UR5, R118 ;  /* 0x00000000760572ca */ /* 0x000fe400000e0000 */
[----:B------:R-:W-:Y:S02]  /*74c0*/  R2UR UR42, R111 ;  /* 0x000000006f2a72ca */ /* 0x000fe400000e0000 */
[----:B------:R-:W-:Y:S02]  /*74d0*/  R2UR UR43, R110 ;  /* 0x000000006e2b72ca */ /* 0x000fe400000e0000 */
[----:B------:R-:W-:Y:S02]  /*74e0*/  R2UR UR44, R108 ;  /* 0x000000006c2c72ca */ /* 0x000fe400000e0000 */
[----:B------:R-:W-:Y:S05]  /*74f0*/  R2UR UR45, R109 ;  /* 0x000000006d2d72ca */ /* 0x000fea00000e0000 */
[----:B------:R-:W-:Y:S02]  /*7500*/  UIADD3 UR40, UPT, UPT, UR49, 0x200, UR5 ;  /* 0x0000020031287890 */ /* 0x000fe4000fffe005 */
[----:B--2---:R-:W-:Y:S04]  /*7510*/  UIADD3 UR4, UP0, UPT, UR6, 0x780, URZ ;  /* 0x0000078006047890 */ /* 0x004fe8000ff1e0ff */
[----:B------:R-:W-:Y:S09]  /*7520*/  UIADD3.X UR5, UPT, UPT, URZ, UR7, URZ, UP0, !UPT ;  /* 0x00000007ff057290 */ /* 0x000ff200087fe4ff */
[----:B------:R2:W-:Y:S02]  /*7530*/  UTMASTG.5D.IM2COL [UR40], [UR4] ;  /* 0x00000028040073b5 */ /* 0x0005e40008060000 */
[----:B--2---:R0:W-:Y:S02]  /*7540*/  UTMACMDFLUSH ;  /* 0x00000000000079b7 */ /* 0x0041e40000000000 */
.L_x_100:
[----:B------:R-:W-:Y:S05]  /*7550*/  BSYNC.RECONVERGENT B0 ;  /* 0x0000000000007941 */ /* 0x000fea0003800200 */
.L_x_99:
[----:B------:R-:W-:Y:S01]  /*7560*/  R2UR UR40, R46 ;  /* 0x000000002e2872ca */ /* 0x000fe200000e0000 */
[----:B------:R-:W-:Y:S11]  /*7570*/  BSSY.RECONVERGENT B0, `(.L_x_101) ;  /* 0x0000006000007945 */ /* 0x000ff60003800200 */
[----:B------:R-:W-:Y:S01]  /*7580*/  @!UPT UIADD3 URZ, UPT, UPT, URZ, URZ, URZ ;  /* 0x000000fffffff290 */ /* 0x000fe2000fffe0ff */
[----:B------:R-:W-:Y:S04]  /*7590*/  UISETP.NE.AND UP0, UPT, UR40, 0x3, UPT ;  /* 0x000000032800788c */ /* 0x000fe8000bf05270 */
[----:B------:R-:W-:Y:S01]  /*75a0*/  USEL UR42, UR40, URZ, UP0 ;  /* 0x000000ff282a7287 */ /* 0x000fe20008000000 */
[----:B------:R-:W-:Y:S11]  /*75b0*/  @P0 BRA `(.L_x_102) ;  /* 0x0000000000040947 */ /* 0x000ff60003800000 */
[----:B------:R-:W-:Y:S04]  /*75c0*/  DEPBAR.LE SB0, 0x1 ;  /* 0x000080400000791a */ /* 0x000fe80000000000 */
.L_x_102:
[----:B------:R-:W-:Y:S05]  /*75d0*/  BSYNC.RECONVERGENT B0 ;  /* 0x0000000000007941 */ /* 0x000fea0003800200 */
.L_x_101:
[----:B------:R-:W-:Y:S01]  /*75e0*/  BAR.SYNC.DEFER_BLOCKING 0x1, 0x80 ;  /* 0x0042000000007b1d */ /* 0x000fe20000010000 */
[----:B------:R-:W-:Y:S01]  /*75f0*/  ISETP.NE.AND P1, PT, R113, RZ, PT ;  /* 0x000000ff7100720c */ /* 0x000fe20003f25270 */
[----:B------:R-:W-:Y:S01]  /*7600*/  UISETP.NE.AND UP0, UPT, UR51, URZ, UPT ;  /* 0x000000ff3300728c */ /* 0x000fe2000bf05270 */
[----:B------:R-:W-:Y:S11]  /*7610*/  LEA R3, R120, UR49, 0x3 ;  /* 0x0000003178037c11 */ /* 0x000ff6000f8e18ff */
[----:B------:R-:W-:Y:S01]  /*7620*/  @P1 SHF.L.U32 R4, R47, 0x1f, RZ ;  /* 0x0000001f2f041819 */ /* 0x000fe200000006ff */
[----:B------:R-:W-:Y:S06]  /*7630*/  BRA.U !UP0, `(.L_x_103) ;  /* 0x0000000108287547 */ /* 0x000fec000b800000 */
[----:B------:R-:W2:Y:S01]  /*7640*/  S2R R0, SR_CgaCtaId ;  /* 0x0000000000007919 */ /* 0x000ea20000008800 */
[----:B------:R-:W-:Y:S05]  /*7650*/  IMAD.U32 R2, RZ, RZ, UR52 ;  /* 0x00000034ff027e24 */ /* 0x000fea000f8e00ff */
[C---:B------:R-:W-:Y:S01]  /*7660*/  @P1 LEA R5, R2.reuse, UR49, 0x3 ;  /* 0x0000003102051c11 */ /* 0x040fe2000f8e18ff */
[----:B------:R-:W-:Y:S04]  /*7670*/  VIADD R2, R2, 0x1 ;  /* 0x0000000102027836 */ /* 0x000fe80000000000 */
[----:B------:R-:W-:Y:S01]  /*7680*/  @P1 VIADD R5, R5, 0x118 ;  /* 0x0000011805051836 */ /* 0x000fe20000000000 */
[C---:B------:R-:W-:Y:S04]  /*7690*/  ISETP.NE.AND P0, PT, R2.reuse, 0x3, PT ;  /* 0x000000030200780c */ /* 0x040fe80003f05270 */
[----:B------:R-:W-:Y:S04]  /*76a0*/  SEL R2, R2, RZ, P0 ;  /* 0x000000ff02027207 */ /* 0x000fe80000000000 */
[----:B------:R-:W-:Y:S02]  /*76b0*/  R2UR UR52, R2 ;  /* 0x00000000023472ca */ /* 0x000fe400000e0000 */
[----:B--2---:R-:W-:Y:S04]  /*76c0*/  @P1 PRMT R0, R0, 0x654, R5 ;  /* 0x0000065400001816 */ /* 0x004fe80000000005 */
[----:B------:R2:W-:Y:S09]  /*76d0*/  @P1 SYNCS.ARRIVE.TRANS64.RED.A1T0 RZ, [R0+URZ], RZ ;  /* 0x000000ff00ff19a7 */ /* 0x0005f200081004ff */
.L_x_103:
[----:B------:R-:W3:Y:S01]  /*76e0*/  @P1 SYNCS.PHASECHK.TRANS64.TRYWAIT P0, [R3+URZ+0x100], R4 ;  /* 0x00010004030015a7 */ /* 0x000ee200080011ff */
[----:B------:R-:W-:Y:S01]  /*76f0*/  BSSY B1, `(.L_x_104) ;  /* 0x0000015000017945 */ /* 0x000fe20003800000 */
[----:B---3--:R-:W-:Y:S03]  /*7700*/  @P1 SEL R117, RZ, 0x1, !P0 ;  /* 0x00000001ff751807 */ /* 0x008fe60004000000 */
[----:B------:R-:W-:Y:S05]  /*7710*/  @!P1 BRA `(.L_x_105) ;  /* 0x0000000000489947 */ /* 0x000fea0003800000 */
[----:B------:R-:W-:Y:S01]  /*7720*/  ISETP.NE.AND P1, PT, R119, RZ, PT ;  /* 0x000000ff7700720c */ /* 0x000fe20003f25270 */
[----:B------:R-:W-:Y:S01]  /*7730*/  BSSY B0, `(.L_x_106) ;  /* 0x000000a000007945 */ /* 0x000fe20003800000 */
[----:B------:R-:W-:Y:S11]  /*7740*/  ISETP.NE.AND P0, PT, R117, RZ, PT ;  /* 0x000000ff7500720c */ /* 0x000ff60003f05270 */
[----:B------:R-:W-:Y:S04]  /*7750*/  @P1 IMAD R120, R120, 0x2000, R107 ;  /* 0x0000200078781824 */ /* 0x000fe800078e026b */
[----:B------:R-:W-:Y:S01]  /*7760*/  @P1 IMAD.IADD R5, R101, 0x1, R120 ;  /* 0x0000000165051824 */ /* 0x000fe200078e0278 */
[----:B------:R-:W-:Y:S03]  /*7770*/  @P1 IADD3 R2, PT, PT, R100, R120, RZ ;  /* 0x0000007864021210 */ /* 0x000fe60007ffe0ff */
[----:B--2---:R-:W-:Y:S01]  /*7780*/  @P1 IMAD.IADD R0, R106, 0x1, R5 ;  /* 0x000000016a001824 */ /* 0x004fe200078e0205 */
[----:B------:R-:W-:Y:S06]  /*7790*/  @P0 BRA `(.L_x_107) ;  /* 0x00000000000c0947 */ /* 0x000fec0003800000 */
[----:B------:R-:W-:Y:S04]  /*77a0*/  SHF.L.U32 R4, R47, 0x1f, RZ ;  /* 0x0000001f2f047819 */ /* 0x000fe800000006ff */
[----:B------:R-:W2:Y:S02]  /*77b0*/  SYNCS.PHASECHK.TRANS64.TRYWAIT P0, [R3+URZ+0x100], R4 ;  /* 0x00010004030075a7 */ /* 0x000ea400080011ff */
[----:B--2---:R-:W-:Y:S05]  /*77c0*/  @!P0 BRA `(.L_x_108) ;  /* 0x0000001c00088947 */ /* 0x004fea0003800000 */
.L_x_107:
[----:B------:R-:W-:Y:S05]  /*77d0*/  BSYNC B0 ;  /* 0x0000000000007941 */ /* 0x000fea0003800000 */
.L_x_106:
[----:B------:R-:W-:Y:S11]  /*77e0*/  ISETP.NE.AND P0, PT, R119, RZ, PT ;  /* 0x000000ff7700720c */ /* 0x000ff60003f05270 */
[----:B------:R-:W-:Y:S02]  /*77f0*/  @!UPT UIADD3 URZ, UPT, UPT, URZ, URZ, URZ ;  /* 0x000000fffffff290 */ /* 0x000fe4000fffe0ff */
[----:B------:R3:W4:Y:S04]  /*7800*/  @P0 LDS.128 R48, [R120] ;  /* 0x0000000078300984 */ /* 0x0007280000000c00 */
[----:B------:R3:W1:Y:S04]  /*7810*/  @P0 LDS.128 R64, [R2+0x20] ;  /* 0x0000200002400984 */ /* 0x0006680000000c00 */
[----:B------:R3:W1:Y:S04]  /*7820*/  @P0 LDS.128 R56, [R5+0x10] ;  /* 0x0000100005380984 */ /* 0x0006680000000c00 */
[----:B------:R3:W1:Y:S02]  /*7830*/  @P0 LDS.128 R72, [R0+0x10] ;  /* 0x0000100000480984 */ /* 0x0006640000000c00 */
.L_x_105:
[----:B------:R-:W-:Y:S05]  /*7840*/  BSYNC B1 ;  /* 0x0000000000017941 */ /* 0x000fea0003800000 */
.L_x_104:
[----:B--23--:R-:W-:Y:S05]  /*7850*/  VIADD R0, R39, 0x20 ;  /* 0x0000002027007836 */ /* 0x00cfea0000000000 */
[----:B------:R-:W-:Y:S04]  /*7860*/  SHF.R.U32.HI R0, RZ, 0x15, R0 ;  /* 0x00000015ff007819 */ /* 0x000fe80000011600 */
[----:B------:R-:W-:Y:S11]  /*7870*/  LOP3.LUT P0, RZ, R0, 0x3, R91, 0x48, !PT ;  /* 0x0000000300ff7812 */ /* 0x000ff6000780485b */
[----:B------:R-:W-:Y:S02]  /*7880*/  @!UPT UIADD3 URZ, UPT, UPT, URZ, URZ, URZ ;  /* 0x000000fffffff290 */ /* 0x000fe4000fffe0ff */
[----:B------:R-:W-:Y:S05]  /*7890*/  @!P0 BRA `(.L_x_109) ;  /* 0x0000000000408947 */ /* 0x000fea0003800000 */
[----:B------:R-:W2:Y:S01]  /*78a0*/  LDCU.64 UR8, c[0x4][0x70] ;  /* 0x01000e00ff0877ac */ /* 0x000ea20008000a00 */
[----:B------:R-:W-:Y:S01]  /*78b0*/  MOV R3, 0x0 ;  /* 0x0000000000037802 */ /* 0x000fe20000000f00 */
[----:B------:R-:W-:Y:S02]  /*78c0*/  HFMA2 R12, -RZ, RZ, 0, 5.9604644775390625e-08 ;  /* 0x00000001ff0c7431 */ /* 0x000fe400000001ff */
[----:B------:R-:W-:Y:S02]  /*78d0*/  IMAD.MOV.U32 R8, RZ, RZ, 0x192 ;  /* 0x00000192ff087424 */ /* 0x000fe400078e00ff */
[----:B------:R-:W-:Y:S01]  /*78e0*/  IMAD.MOV.U32 R13, RZ, RZ, RZ ;  /* 0x000000ffff0d7224 */ /* 0x000fe200078e00ff */
[----:B------:R-:W3:Y:S01]  /*78f0*/  LDCU.64 UR6, c[0x4][0x78] ;  /* 0x01000f00ff0677ac */ /* 0x000ee20008000a00 */
[----:B------:R-:W1:Y:S01]  /*7900*/  LDC.64 R2, c[0x4][R3] ;  /* 0x0100000003027b82 */ /* 0x000e620000000a00 */
[----:B------:R-:W5:Y:S01]  /*7910*/  LDCU.64 UR4, c[0x4][0x10] ;  /* 0x01000200ff0477ac */ /* 0x000f620008000a00 */
[----:B--2---:R-:W-:Y:S01]  /*7920*/  MOV R5, UR9 ;  /* 0x0000000900057c02 */ /* 0x004fe20008000f00 */
[----:B------:R-:W-:Y:S01]  /*7930*/  IMAD.U32 R4, RZ, RZ, UR8 ;  /* 0x00000008ff047e24 */ /* 0x000fe2000f8e00ff */
[----:B---3--:R-:W-:Y:S01]  /*7940*/  MOV R7, UR7 ;  /* 0x0000000700077c02 */ /* 0x008fe20008000f00 */
[----:B------:R-:W-:Y:S01]  /*7950*/  IMAD.U32 R6, RZ, RZ, UR6 ;  /* 0x00000006ff067e24 */ /* 0x000fe2000f8e00ff */
[----:B-----5:R-:W-:Y:S01]  /*7960*/  MOV R11, UR5 ;  /* 0x00000005000b7c02 */ /* 0x020fe20008000f00 */
[----:B------:R-:W-:Y:S02]  /*7970*/  IMAD.U32 R10, RZ, RZ, UR4 ;  /* 0x00000004ff0a7e24 */ /* 0x000fe4000f8e00ff */
[----:B------:R-:W-:Y:S07]  /*7980*/  LEPC R20, `(.L_x_109) ;  /* 0x000000001014794e */ /* 0x000fee0000000000 */
[----:B-1--4-:R-:W-:Y:S05]  /*7990*/  CALL.ABS.NOINC R2 ;  /* 0x0000000002007343 */ /* 0x012fea0003c00000 */
.L_x_109:
[----:B------:R-:W-:Y:S01]  /*79a0*/  ISETP.NE.AND P0, PT, R89, RZ, PT ;  /* 0x000000ff5900720c */ /* 0x000fe20003f05270 */
[----:B------:R-:W-:Y:S05]  /*79b0*/  WARPSYNC.ALL ;  /* 0x0000000000007948 */ /* 0x000fea0003800000 */
[----:B------:R-:W-:Y:S01]  /*79c0*/  R2UR UR4, R39 ;  /* 0x00000000270472ca */ /* 0x000fe200000e0000 */
[----:B------:R-:W2:Y:S01]  /*79d0*/  S2UR UR6, SR_CgaCtaId ;  /* 0x00000000000679c3 */ /* 0x000ea20000008800 */
[----:B------:R-:W-:Y:S01]  /*79e0*/  R2UR UR5, R102 ;  /* 0x00000000660572ca */ /* 0x000fe200000e0000 */
[----:B------:R-:W-:Y:S01]  /*79f0*/  BSSY.RECONVERGENT B0, `(.L_x_110) ;  /* 0x0000092000007945 */ /* 0x000fe20003800200 */
[C---:B----4-:R-:W-:Y:S02]  /*7a00*/  SHF.L.U32 R40, R48.reuse, 0x10, RZ ;  /* 0x0000001030287819 */ /* 0x050fe400000006ff */
[----:B------:R-:W-:Y:S02]  /*7a10*/  LOP3.LUT R42, R48, 0xffff0000, RZ, 0xc0, !PT ;  /* 0xffff0000302a7812 */ /* 0x000fe400078ec0ff */
[C---:B------:R-:W-:Y:S02]  /*7a20*/  SHF.L.U32 R43, R49.reuse, 0x10, RZ ;  /* 0x00000010312b7819 */ /* 0x040fe400000006ff */
[----:B------:R-:W-:Y:S02]  /*7a30*/  LOP3.LUT R44, R49, 0xffff0000, RZ, 0xc0, !PT ;  /* 0xffff0000312c7812 */ /* 0x000fe400078ec0ff */
[C---:B------:R-:W-:Y:S01]  /*7a40*/  SHF.L.U32 R45, R50.reuse, 0x10, RZ ;  /* 0x00000010322d7819 */ /* 0x040fe200000006ff */
[----:B------:R-:W3:Y:S01]  /*7a50*/  LDTM.x32 R4, tmem[UR4+0x20] ;  /* 0x00002004000479ee */ /* 0x000ee200082c0000 */
[----:B------:R-:W-:Y:S01]  /*7a60*/  LOP3.LUT R46, R50, 0xffff0000, RZ, 0xc0, !PT ;  /* 0xffff0000322e7812 */ /* 0x000fe200078ec0ff */
[----:B------:R-:W-:Y:S01]  /*7a70*/  NOP ;  /* 0x0000000000007918 */ /* 0x000fe20000000000 */
[C---:B------:R-:W-:Y:S01]  /*7a80*/  SHF.L.U32 R47, R51.reuse, 0x10, RZ ;  /* 0x00000010332f7819 */ /* 0x040fe200000006ff */
[----:B------:R-:W-:Y:S01]  /*7a90*/  USHF.L.U32 UR4, UR42, 0xd, URZ ;  /* 0x0000000d2a047899 */ /* 0x000fe200080006ff */
[----:B------:R-:W-:Y:S01]  /*7aa0*/  LOP3.LUT R49, R51, 0xffff0000, RZ, 0xc0, !PT ;  /* 0xffff000033317812 */ /* 0x000fe200078ec0ff */
[----:B------:R-:W-:Y:S01]  /*7ab0*/  UIADD3 UR5, UPT, UPT, UR5, 0x160, URZ ;  /* 0x0000016005057890 */ /* 0x000fe2000fffe0ff */
[C---:B-1----:R-:W-:Y:S02]  /*7ac0*/  SHF.L.U32 R48, R56.reuse, 0x10, RZ ;  /* 0x0000001038307819 */ /* 0x042fe400000006ff */
[----:B------:R-:W-:Y:S02]  /*7ad0*/  LOP3.LUT R51, R56, 0xffff0000, RZ, 0xc0, !PT ;  /* 0xffff000038337812 */ /* 0x000fe400078ec0ff */
[C---:B------:R-:W-:Y:S02]  /*7ae0*/  SHF.L.U32 R50, R57.reuse, 0x10, RZ ;  /* 0x0000001039327819 */ /* 0x040fe400000006ff */
[----:B------:R-:W-:Y:S02]  /*7af0*/  LOP3.LUT R52, R57, 0xffff0000, RZ, 0xc0, !PT ;  /* 0xffff000039347812 */ /* 0x000fe400078ec0ff */
[C---:B------:R-:W-:Y:S02]  /*7b00*/  SHF.L.U32 R53, R58.reuse, 0x10, RZ ;  /* 0x000000103a357819 */ /* 0x040fe400000006ff */
[----:B------:R-:W-:Y:S02]  /*7b10*/  LOP3.LUT R54, R58, 0xffff0000, RZ, 0xc0, !PT ;  /* 0xffff00003a367812 */ /* 0x000fe400078ec0ff */
[C---:B------:R-:W-:Y:S02]  /*7b20*/  SHF.L.U32 R55, R59.reuse, 0x10, RZ ;  /* 0x000000103b377819 */ /* 0x040fe400000006ff */
[----:B------:R-:W-:Y:S02]  /*7b30*/  LOP3.LUT R56, R59, 0xffff0000, RZ, 0xc0, !PT ;  /* 0xffff00003b387812 */ /* 0x000fe400078ec0ff */
[----:B------:R-:W-:Y:S01]  /*7b40*/  SHF.L.U32 R57, R64, 0x10, RZ ;  /* 0x0000001040397819 */ /* 0x000fe200000006ff */
[----:B---3--:R-:W-:Y:S01]  /*7b50*/  FMUL R4, R38, R4 ;  /* 0x0000000426047220 */ /* 0x008fe20000400000 */
[----:B------:R-:W-:Y:S01]  /*7b60*/  LOP3.LUT R58, R64, 0xffff0000, RZ, 0xc0, !PT ;  /* 0xffff0000403a7812 */ /* 0x000fe200078ec0ff */
[C---:B------:R-:W-:Y:S01]  /*7b70*/  FMUL R5, R38.reuse, R5 ;  /* 0x0000000526057220 */ /* 0x040fe20000400000 */
[C---:B------:R-:W-:Y:S01]  /*7b80*/  SHF.L.U32 R59, R65.reuse, 0x10, RZ ;  /* 0x00000010413b7819 */ /* 0x040fe200000006ff */
[C---:B------:R-:W-:Y:S01]  /*7b90*/  FMUL R6, R38.reuse, R6 ;  /* 0x0000000626067220 */ /* 0x040fe20000400000 */
[----:B------:R-:W-:Y:S01]  /*7ba0*/  LOP3.LUT R60, R65, 0xffff0000, RZ, 0xc0, !PT ;  /* 0xffff0000413c7812 */ /* 0x000fe200078ec0ff */
[----:B------:R-:W-:Y:S01]  /*7bb0*/  FMUL R7, R38, R7 ;  /* 0x0000000726077220 */ /* 0x000fe20000400000 */
[----:B------:R-:W-:Y:S01]  /*7bc0*/  IADD3 R114, PT, PT, R107, UR4, RZ ;  /* 0x000000046b727c10 */ /* 0x000fe2000fffe0ff */
[----:B------:R-:W-:Y:S01]  /*7bd0*/  FFMA R4, R41, R40, R4 ;  /* 0x0000002829047223 */ /* 0x000fe20000000004 */
[----:B------:R-:W-:Y:S01]  /*7be0*/  SHF.L.U32 R61, R66, 0x10, RZ ;  /* 0x00000010423d7819 */ /* 0x000fe200000006ff */
[----:B------:R-:W-:Y:S01]  /*7bf0*/  FMUL R8, R38, R8 ;  /* 0x0000000826087220 */ /* 0x000fe20000400000 */
[----:B------:R-:W-:Y:S01]  /*7c00*/  LOP3.LUT R62, R66, 0xffff0000, RZ, 0xc0, !PT ;  /* 0xffff0000423e7812 */ /* 0x000fe200078ec0ff */
[----:B--2---:R-:W-:Y:S01]  /*7c10*/  UPRMT UR5, UR6, 0x654, UR5 ;  /* 0x0000065406057896 */ /* 0x004fe20008000005 */
[----:B------:R-:W-:Y:S01]  /*7c20*/  IADD3 R115, PT, PT, R101, R114, RZ ;  /* 0x0000007265737210 */ /* 0x000fe20007ffe0ff */
[C---:B------:R-:W-:Y:S01]  /*7c30*/  FFMA R5, R41.reuse, R42, R5 ;  /* 0x0000002a29057223 */ /* 0x040fe20000000005 */
[----:B------:R-:W-:Y:S01]  /*7c40*/  IADD3 R114, PT, PT, R100, R114, RZ ;  /* 0x0000007264727210 */ /* 0x000fe20007ffe0ff */
[C---:B------:R-:W-:Y:S01]  /*7c50*/  FFMA R6, R41.reuse, R43, R6 ;  /* 0x0000002b29067223 */ /* 0x040fe20000000006 */
[----:B------:R-:W-:Y:S01]  /*7c60*/  IADD3 R124, PT, PT, R106, R115, RZ ;  /* 0x000000736a7c7210 */ /* 0x000fe20007ffe0ff */
[----:B------:R-:W-:Y:S01]  /*7c70*/  FFMA R7, R41, R44, R7 ;  /* 0x0000002c29077223 */ /* 0x000fe20000000007 */
[----:B------:R-:W-:Y:S01]  /*7c80*/  F2FP.BF16.F32.PACK_AB R80, R5, R4 ;  /* 0x000000040550723e */ /* 0x000fe200000010ff */
[----:B------:R-:W-:Y:S01]  /*7c90*/  FFMA R8, R41, R45, R8 ;  /* 0x0000002d29087223 */ /* 0x000fe20000000008 */
[----:B------:R-:W-:Y:S01]  /*7ca0*/  SYNCS.ARRIVE.TRANS64.RED.A1T0 RZ, [UR5], RZ ;  /* 0x000000ffffff79a7 */ /* 0x000fe20008100405 */
[C---:B------:R-:W-:Y:S01]  /*7cb0*/  FMUL R9, R38.reuse, R9 ;  /* 0x0000000926097220 */ /* 0x040fe20000400000 */
[----:B------:R-:W-:Y:S01]  /*7cc0*/  F2FP.BF16.F32.PACK_AB R81, R7, R6 ;  /* 0x000000060751723e */ /* 0x000fe200000010ff */
[C---:B------:R-:W-:Y:S01]  /*7cd0*/  FMUL R0, R38.reuse, R10 ;  /* 0x0000000a26007220 */ /* 0x040fe20000400000 */
[C---:B------:R-:W-:Y:S01]  /*7ce0*/  FMUL R2, R38.reuse, R11 ;  /* 0x0000000b26027220 */ /* 0x040fe20000400000 */
[C---:B------:R-:W-:Y:S01]  /*7cf0*/  FFMA R9, R41.reuse, R46, R9 ;  /* 0x0000002e29097223 */ /* 0x040fe20000000009 */
[C---:B------:R-:W-:Y:S01]  /*7d00*/  FMUL R3, R38.reuse, R12 ;  /* 0x0000000c26037220 */ /* 0x040fe20000400000 */
[C---:B------:R-:W-:Y:S01]  /*7d10*/  FFMA R0, R41.reuse, R47, R0 ;  /* 0x0000002f29007223 */ /* 0x040fe20000000000 */
[----:B------:R-:W-:Y:S01]  /*7d20*/  FFMA R2, R41, R49, R2 ;  /* 0x0000003129027223 */ /* 0x000fe20000000002 */
[----:B------:R-:W-:Y:S01]  /*7d30*/  SHF.L.U32 R63, R67, 0x10, RZ ;  /* 0x00000010433f7819 */ /* 0x000fe200000006ff */
[----:B------:R-:W-:Y:S01]  /*7d40*/  FFMA R3, R41, R48, R3 ;  /* 0x0000003029037223 */ /* 0x000fe20000000003 */
[----:B------:R-:W-:Y:S01]  /*7d50*/  F2FP.BF16.F32.PACK_AB R82, R9, R8 ;  /* 0x000000080952723e */ /* 0x000fe200000010ff */
[----:B------:R-:W-:Y:S01]  /*7d60*/  FMUL R10, R38, R13 ;  /* 0x0000000d260a7220 */ /* 0x000fe20000400000 */
[----:B------:R-:W-:Y:S01]  /*7d70*/  F2FP.BF16.F32.PACK_AB R83, R2, R0 ;  /* 0x000000000253723e */ /* 0x000fe200000010ff */
[C---:B------:R-:W-:Y:S01]  /*7d80*/  FMUL R11, R38.reuse, R14 ;  /* 0x0000000e260b7220 */ /* 0x040fe20000400000 */
[C---:B------:R-:W-:Y:S01]  /*7d90*/  FMUL R15, R38.reuse, R15 ;  /* 0x0000000f260f7220 */ /* 0x040fe20000400000 */
[----:B------:R-:W-:Y:S01]  /*7da0*/  FMUL R12, R38, R16 ;  /* 0x00000010260c7220 */ /* 0x000fe20000400000 */
[----:B------:R-:W-:Y:S01]  /*7db0*/  FFMA R10, R41, R51, R10 ;  /* 0x00000033290a7223 */ /* 0x000fe2000000000a */
[----:B------:R1:W-:Y:S01]  /*7dc0*/  STS.128 [R107+UR4], R80 ;  /* 0x000000506b007988 */ /* 0x0003e20008000c04 */
[----:B------:R-:W-:Y:S01]  /*7dd0*/  LOP3.LUT R64, R67, 0xffff0000, RZ, 0xc0, !PT ;  /* 0xffff000043407812 */ /* 0x000fe200078ec0ff */
[C---:B------:R-:W-:Y:S01]  /*7de0*/  FFMA R11, R41.reuse, R50, R11 ;  /* 0x00000032290b7223 */ /* 0x040fe2000000000b */
[C---:B------:R-:W-:Y:S01]  /*7df0*/  FFMA R15, R41.reuse, R52, R15 ;  /* 0x00000034290f7223 */ /* 0x040fe2000000000f */
[----:B------:R-:W-:Y:S01]  /*7e00*/  SHF.L.U32 R65, R72, 0x10, RZ ;  /* 0x0000001048417819 */ /* 0x000fe200000006ff */
[----:B------:R-:W-:Y:S01]  /*7e10*/  FFMA R12, R41, R53, R12 ;  /* 0x00000035290c7223 */ /* 0x000fe2000000000c */
[----:B------:R-:W-:Y:S01]  /*7e20*/  F2FP.BF16.F32.PACK_AB R100, R10, R3 ;  /* 0x000000030a64723e */ /* 0x000fe200000010ff */
[C---:B------:R-:W-:Y:S01]  /*7e30*/  FMUL R13, R38.reuse, R17 ;  /* 0x00000011260d7220 */ /* 0x040fe20000400000 */
[----:B------:R-:W-:Y:S01]  /*7e40*/  F2FP.BF16.F32.PACK_AB R101, R15, R11 ;  /* 0x0000000b0f65723e */ /* 0x000fe200000010ff */
[C---:B------:R-:W-:Y:S01]  /*7e50*/  FMUL R14, R38.reuse, R18 ;  /* 0x00000012260e7220 */ /* 0x040fe20000400000 */
[C---:B------:R-:W-:Y:S01]  /*7e60*/  FMUL R19, R38.reuse, R19 ;  /* 0x0000001326137220 */ /* 0x040fe20000400000 */
[C---:B------:R-:W-:Y:S01]  /*7e70*/  FMUL R16, R38.reuse, R20 ;  /* 0x0000001426107220 */ /* 0x040fe20000400000 */
[C---:B------:R-:W-:Y:S01]  /*7e80*/  FFMA R13, R41.reuse, R54, R13 ;  /* 0x00000036290d7223 */ /* 0x040fe2000000000d */
        /* <DEDUP_REMOVED lines=11> */
[----:B------:R-:W-:Y:S01]  /*7f40*/  FFMA R23, R41, R60, R23 ;  /* 0x0000003c29177223 */ /* 0x000fe20000000017 */
[C---:B------:R-:W-:Y:S01]  /*7f50*/  FMUL R27, R38.reuse, R27 ;  /* 0x0000001b261b7220 */ /* 0x040fe20000400000 */
[----:B------:R-:W-:Y:S01]  /*7f60*/  F2FP.BF16.F32.PACK_AB R102, R13, R12 ;  /* 0x0000000c0d66723e */ /* 0x000fe200000010ff */
[----:B------:R-:W-:Y:S01]  /*7f70*/  FFMA R20, R41, R61, R20 ;  /* 0x0000003d29147223 */ /* 0x000fe20000000014 */
[----:B------:R-:W-:Y:S01]  /*7f80*/  F2FP.BF16.F32.PACK_AB R103, R19, R14 ;  /* 0x0000000e1367723e */ /* 0x000fe200000010ff */
[----:B------:R-:W-:Y:S01]  /*7f90*/  FMUL R24, R38, R28 ;  /* 0x0000001c26187220 */ /* 0x000fe20000400000 */
[----:B------:R-:W-:Y:S01]  /*7fa0*/  LOP3.LUT R66, R72, 0xffff0000, RZ, 0xc0, !PT ;  /* 0xffff000048427812 */ /* 0x000fe200078ec0ff */
[----:B------:R-:W-:Y:S01]  /*7fb0*/  FFMA R21, R41, R62, R21 ;  /* 0x0000003e29157223 */ /* 0x000fe20000000015 */
[----:B------:R-:W-:Y:S01]  /*7fc0*/  SHF.L.U32 R67, R73, 0x10, RZ ;  /* 0x0000001049437819 */ /* 0x000fe200000006ff */
[----:B------:R1:W-:Y:S01]  /*7fd0*/  STS.128 [R115+0x10], R100 ;  /* 0x0000106473007388 */ /* 0x0003e20000000c00 */
[C---:B------:R-:W-:Y:S01]  /*7fe0*/  FMUL R25, R38.reuse, R29 ;  /* 0x0000001d26197220 */ /* 0x040fe20000400000 */
[----:B------:R-:W-:Y:S01]  /*7ff0*/  FFMA R22, R41, R63, R22 ;  /* 0x0000003f29167223 */ /* 0x000fe20000000016 */
[----:B------:R-:W-:Y:S01]  /*8000*/  LOP3.LUT R68, R73, 0xffff0000, RZ, 0xc0, !PT ;  /* 0xffff000049447812 */ /* 0x000fe200078ec0ff */
[----:B------:R-:W-:Y:S01]  /*8010*/  FMUL R26, R38, R30 ;  /* 0x0000001e261a7220 */ /* 0x000fe20000400000 */
[C---:B------:R-:W-:Y:S01]  /*8020*/  FFMA R27, R41.reuse, R64, R27 ;  /* 0x00000040291b7223 */ /* 0x040fe2000000001b */
[----:B------:R-:W-:Y:S01]  /*8030*/  SHF.L.U32 R69, R74, 0x10, RZ ;  /* 0x000000104a457819 */ /* 0x000fe200000006ff */
[----:B------:R-:W-:Y:S01]  /*8040*/  FMUL R31, R38, R31 ;  /* 0x0000001f261f7220 */ /* 0x000fe20000400000 */
[C---:B------:R-:W-:Y:S01]  /*8050*/  FFMA R24, R41.reuse, R65, R24 ;  /* 0x0000004129187223 */ /* 0x040fe20000000018 */
[----:B------:R-:W-:Y:S01]  /*8060*/  LOP3.LUT R70, R74, 0xffff0000, RZ, 0xc0, !PT ;  /* 0xffff00004a467812 */ /* 0x000fe200078ec0ff */
[C---:B------:R-:W-:Y:S01]  /*8070*/  FMUL R28, R38.reuse, R32 ;  /* 0x00000020261c7220 */ /* 0x040fe20000400000 */
[----:B------:R-:W-:Y:S01]  /*8080*/  FFMA R25, R41, R66, R25 ;  /* 0x0000004229197223 */ /* 0x000fe20000000019 */
[----:B------:R-:W-:Y:S01]  /*8090*/  SHF.L.U32 R71, R75, 0x10, RZ ;  /* 0x000000104b477819 */ /* 0x000fe200000006ff */
[C---:B------:R-:W-:Y:S01]  /*80a0*/  FMUL R29, R38.reuse, R33 ;  /* 0x00000021261d7220 */ /* 0x040fe20000400000 */
[----:B------:R-:W-:Y:S01]  /*80b0*/  FFMA R26, R41, R67, R26 ;  /* 0x00000043291a7223 */ /* 0x000fe2000000001a */
[----:B------:R-:W-:Y:S01]  /*80c0*/  LOP3.LUT R72, R75, 0xffff0000, RZ, 0xc0, !PT ;  /* 0xffff00004b487812 */ /* 0x000fe200078ec0ff */
        /* <DEDUP_REMOVED lines=8> */
[----:B------:R-:W-:Y:S01]  /*8150*/  FFMA R30, R41, R71, R30 ;  /* 0x00000047291e7223 */ /* 0x000fe2000000001e */
[----:B------:R-:W-:Y:S01]  /*8160*/  F2FP.BF16.F32.PACK_AB R119, R27, R22 ;  /* 0x000000161b77723e */ /* 0x000fe200000010ff */
[----:B------:R-:W-:Y:S01]  /*8170*/  FFMA R35, R41, R72, R35 ;  /* 0x0000004829237223 */ /* 0x000fe20000000023 */
[----:B------:R-:W-:Y:S02]  /*8180*/  F2FP.BF16.F32.PACK_AB R120, R25, R24 ;  /* 0x000000181978723e */ /* 0x000fe400000010ff */
[----:B------:R-:W-:Y:S01]  /*8190*/  F2FP.BF16.F32.PACK_AB R121, R31, R26 ;  /* 0x0000001a1f79723e */ /* 0x000fe200000010ff */
[----:B------:R1:W-:Y:S01]  /*81a0*/  STS.128 [R114+0x20], R116 ;  /* 0x0000207472007388 */ /* 0x0003e20000000c00 */
        /* <DEDUP_REMOVED lines=13> */
[----:B------:R-:W-:Y:S01]  /*8280*/  R2UR UR11, R110 ;  /* 0x000000006e0b72ca */ /* 0x000fe200000e0000 */
[----:B------:R-:W-:Y:S01]  /*8290*/  UIADD3 UR9, UPT, UPT, UR41, 0x20, URZ ;  /* 0x0000002029097890 */ /* 0x000fe2000fffe0ff */
[----:B------:R-:W-:Y:S01]  /*82a0*/  R2UR UR12, R108 ;  /* 0x000000006c0c72ca */ /* 0x000fe200000e0000 */
[----:B------:R-:W-:Y:S01]  /*82b0*/  UIADD3 UR8, UPT, UPT, UR49, 0x200, UR4 ;  /* 0x0000020031087890 */ /* 0x000fe2000fffe004 */
[----:B------:R-:W-:Y:S01]  /*82c0*/  R2UR UR13, R109 ;  /* 0x000000006d0d72ca */ /* 0x000fe200000e0000 */
[----:B--2---:R-:W-:Y:S04]  /*82d0*/  UIADD3 UR6, UP0, UPT, UR14, 0x780, URZ ;  /* 0x000007800e067890 */ /* 0x004fe8000ff1e0ff */
[----:B------:R-:W-:Y:S09]  /*82e0*/  UIADD3.X UR7, UPT, UPT, URZ, UR15, URZ, UP0, !UPT ;  /* 0x0000000fff077290 */ /* 0x000ff200087fe4ff */
[----:B------:R2:W-:Y:S02]  /*82f0*/  UTMASTG.5D.IM2COL [UR8], [UR6] ;  /* 0x00000008060073b5 */ /* 0x0005e40008060000 */
[----:B--2---:R0:W-:Y:S02]  /*8300*/  UTMACMDFLUSH ;  /* 0x00000000000079b7 */ /* 0x0041e40000000000 */
.L_x_111:
[----:B------:R-:W-:Y:S05]  /*8310*/  BSYNC.RECONVERGENT B0 ;  /* 0x0000000000007941 */ /* 0x000fea0003800200 */
.L_x_110:
[----:B------:R-:W-:Y:S01]  /*8320*/  MOV R0, UR40 ;  /* 0x0000002800007c02 */ /* 0x000fe20008000f00 */
[----:B------:R-:W-:Y:S01]  /*8330*/  UIADD3 UR4, UPT, UPT, UR42, 0x1, URZ ;  /* 0x000000012a047890 */ /* 0x000fe2000fffe0ff */
[----:B------:R-:W-:Y:S05]  /*8340*/  BSSY.RECONVERGENT B0, `(.L_x_112) ;  /* 0x0000005000007945 */ /* 0x000fea0003800200 */
[----:B------:R-:W-:Y:S02]  /*8350*/  MOV R2, UR4 ;  /* 0x0000000400027c02 */ /* 0x000fe40008000f00 */
[----:B------:R-:W-:Y:S01]  /*8360*/  MOV R46, UR4 ;  /* 0x00000004002e7c02 */ /* 0x000fe20008000f00 */
[----:B------:R-:W-:Y:S05]  /*8370*/  @P0 BRA `(.L_x_113) ;  /* 0x0000000000040947 */ /* 0x000fea0003800000 */
[----:B------:R-:W-:Y:S04]  /*8380*/  DEPBAR.LE SB0, 0x1 ;  /* 0x000080400000791a */ /* 0x000fe80000000000 */
.L_x_113:
[----:B------:R-:W-:Y:S05]  /*8390*/  BSYNC.RECONVERGENT B0 ;  /* 0x0000000000007941 */ /* 0x000fea0003800200 */
.L_x_112:
[----:B------:R-:W-:Y:S01]  /*83a0*/  BAR.SYNC.DEFER_BLOCKING 0x1, 0x80 ;  /* 0x0042000000007b1d */ /* 0x000fe20000010000 */
[----:B------:R-:W-:Y:S01]  /*83b0*/  ISETP.NE.AND P0, PT, R2, 0x3, PT ;  /* 0x000000030200780c */ /* 0x000fe20003f05270 */
[----:B------:R-:W-:Y:S03]  /*83c0*/  UISETP.NE.AND UP0, UPT, UR51, -0x2, UPT ;  /* 0xfffffffe3300788c */ /* 0x000fe6000bf05270 */
[----:B------:R-:W-:Y:S01]  /*83d0*/  ISETP.EQ.XOR P1, PT, R0, 0x3, !P0 ;  /* 0x000000030000780c */ /* 0x000fe20004722a70 */
[----:B------:R-:W-:Y:S01]  /*83e0*/  VIADD R0, R36, 0x1 ;  /* 0x0000000124007836 */ /* 0x000fe20000000000 */
[----:B------:R-:W-:Y:S02]  /*83f0*/  SEL R46, R46, RZ, P0 ;  /* 0x000000ff2e2e7207 */ /* 0x000fe40000000000 */
[----:B------:R-:W-:Y:S04]  /*8400*/  SEL R3, RZ, 0x1, !P1 ;  /* 0x00000001ff037807 */ /* 0x000fe80004800000 */
[----:B------:R-:W-:Y:S01]  /*8410*/  LOP3.LUT R88, R88, R3, RZ, 0x3c, !PT ;  /* 0x0000000358587212 */ /* 0x000fe200078e3cff */
[----:B------:R-:W-:Y:S06]  /*8420*/  BRA.U !UP0, `(.L_x_114) ;  /* 0x00000001082c7547 */ /* 0x000fec000b800000 */
[----:B------:R-:W-:Y:S01]  /*8430*/  ISETP.NE.AND P2, PT, R113, RZ, PT ;  /* 0x000000ff7100720c */ /* 0x000fe20003f45270 */
[----:B------:R-:W2:Y:S01]  /*8440*/  S2R R2, SR_CgaCtaId ;  /* 0x0000000000027919 */ /* 0x000ea20000008800 */
[----:B------:R-:W-:Y:S11]  /*8450*/  IMAD.U32 R3, RZ, RZ, UR52 ;  /* 0x00000034ff037e24 */ /* 0x000ff6000f8e00ff */
        /* <DEDUP_REMOVED lines=8> */
.L_x_114:
[----:B------:R-:W-:Y:S01]  /*84e0*/  R2UR UR5, R84 ;  /* 0x00000000540572ca */ /* 0x000fe200000e0000 */
[----:B------:R-:W-:Y:S01]  /*84f0*/  UISETP.NE.AND UP0, UPT, UR55, URZ, UPT ;  /* 0x000000ff3700728c */ /* 0x000fe2000bf05270 */
[----:B------:R-:W-:Y:S01]  /*8500*/  R2UR UR4, R85 ;  /* 0x00000000550472ca */ /* 0x000fe200000e0000 */
[----:B------:R-:W-:Y:S01]  /*8510*/  IMAD.MOV.U32 R17, RZ, RZ, R105 ;  /* 0x000000ffff117224 */ /* 0x000fe200078e0069 */
[----:B------:R-:W-:Y:S01]  /*8520*/  ISETP.NE.AND P0, PT, R0, 0x2, PT ;  /* 0x000000020000780c */ /* 0x000fe20003f05270 */
[----:B------:R-:W-:Y:S01]  /*8530*/  UIADD3 UR51, UPT, UPT, UR51, 0x2, URZ ;  /* 0x0000000233337890 */ /* 0x000fe2000fffe0ff */
[----:B------:R-:W-:Y:S02]  /*8540*/  LOP3.LUT R86, R86, 0x1, RZ, 0x3c, !PT ;  /* 0x0000000156567812 */ /* 0x000fe400078e3cff */
[----:B--2---:R-:W-:Y:S02]  /*8550*/  SEL R2, RZ, 0x1, P0 ;  /* 0x00000001ff027807 */ /* 0x004fe40000000000 */
[----:B------:R-:W-:Y:S02]  /*8560*/  SEL R36, R0, RZ, P0 ;  /* 0x000000ff00247207 */ /* 0x000fe40000000000 */
[----:B------:R-:W-:Y:S01]  /*8570*/  LOP3.LUT R87, R87, R2, RZ, 0x3c, !PT ;  /* 0x0000000257577212 */ /* 0x000fe200078e3cff */
[----:B------:R-:W-:Y:S02]  /*8580*/  UIADD3 UR22, UPT, UPT, UR36, UR5, URZ ;  /* 0x0000000524167290 */ /* 0x000fe4000fffe0ff */
[----:B------:R-:W-:Y:S01]  /*8590*/  UIADD3 UR50, UPT, UPT, UR37, UR4, URZ ;  /* 0x0000000425327290 */ /* 0x000fe2000fffe0ff */
[----:B------:R-:W-:Y:S11]  /*85a0*/  BRA.U UP0, `(.L_x_115) ;  /* 0xffffffd500247547 */ /* 0x000ff6000b83ffff */
[----:B------:R-:W-:-:S13]  /*85b0*/  ISETP.NE.AND P1, PT, R98, RZ, PT ;  /* 0x000000ff6200720c */ /* 0x000fda0003f25270 */
[----:B------:R-:W-:Y:S05]  /*85c0*/  @!P1 BRA `(.L_x_116) ;  /* 0x0000000000489947 */ /* 0x000fea0003800000 */
[----:B------:R-:W2:Y:S02]  /*85d0*/  LDCU.64 UR4, c[0x0][0x990] ;  /* 0x00013200ff0477ac */ /* 0x000ea40008000a00 */
[----:B--2---:R-:W-:-:S04]  /*85e0*/  UISETP.NE.U32.AND UP0, UPT, UR4, URZ, UPT ;  /* 0x000000ff0400728c */ /* 0x004fc8000bf05070 */
[----:B------:R-:W-:-:S09]  /*85f0*/  UISETP.NE.AND.EX UP0, UPT, UR5, URZ, UPT, UP0 ;  /* 0x000000ff0500728c */ /* 0x000fd2000bf05300 */
[----:B------:R-:W-:Y:S05]  /*8600*/  BRA.U UP0, `(.L_x_117) ;  /* 0x00000001000c7547 */ /* 0x000fea000b800000 */
[----:B------:R-:W-:-:S13]  /*8610*/  FSETP.NEU.AND P0, PT, R41, RZ, PT ;  /* 0x000000ff2900720b */ /* 0x000fda0003f0d000 */
[----:B------:R-:W-:Y:S05]  /*8620*/  @!P0 EXIT ;  /* 0x000000000000894d */ /* 0x000fea0003800000 */
[----:B------:R-:W-:Y:S05]  /*8630*/  BRA `(.L_x_116) ;  /* 0x00000000002c7947 */ /* 0x000fea0003800000 */
.L_x_117:
[----:B------:R-:W-:Y:S01]  /*8640*/  ISETP.NE.AND P0, PT, R112, RZ, PT ;  /* 0x000000ff7000720c */ /* 0x000fe20003f05270 */
[----:B------:R-:W-:-:S12]  /*8650*/  BSSY.RECONVERGENT B0, `(.L_x_116) ;  /* 0x0000009000007945 */ /* 0x000fd80003800200 */
[----:B------:R-:W-:Y:S05]  /*8660*/  @P0 BRA `(.L_x_118) ;  /* 0x0000000000140947 */ /* 0x000fea0003800000 */
[----:B------:R-:W2:Y:S02]  /*8670*/  LDCU.64 UR4, c[0x0][0x988] ;  /* 0x00013100ff0477ac */ /* 0x000ea40008000a00 */
[----:B--2---:R-:W-:-:S04]  /*8680*/  ISETP.NE.U32.AND P0, PT, RZ, UR4, PT ;  /* 0x00000004ff007c0c */ /* 0x004fc8000bf05070 */
[----:B------:R-:W-:-:S13]  /*8690*/  ISETP.NE.AND.EX P0, PT, RZ, UR5, PT, P0 ;  /* 0x00000005ff007c0c */ /* 0x000fda000bf05300 */
[----:B------:R-:W-:Y:S05]  /*86a0*/  @!P0 EXIT ;  /* 0x000000000000894d */ /* 0x000fea0003800000 */
[----:B------:R-:W-:Y:S05]  /*86b0*/  BRA `(.L_x_119) ;  /* 0x0000000000087947 */ /* 0x000fea0003800000 */
.L_x_118:
[----:B------:R-:W-:-:S13]  /*86c0*/  FSETP.NEU.AND P0, PT, R41, RZ, PT ;  /* 0x000000ff2900720b */ /* 0x000fda0003f0d000 */
[----:B------:R-:W-:Y:S05]  /*86d0*/  @!P0 EXIT ;  /* 0x000000000000894d */ /* 0x000fea0003800000 */
.L_x_119:
[----:B------:R-:W-:Y:S05]  /*86e0*/  BSYNC.RECONVERGENT B0 ;  /* 0x0000000000007941 */ /* 0x000fea0003800200 */
.L_x_116:
[----:B------:R-:W2:Y:S01]  /*86f0*/  S2UR UR5, SR_CgaCtaId ;  /* 0x00000000000579c3 */ /* 0x000ea20000008800 */
[----:B------:R-:W-:Y:S01]  /*8700*/  ULEA UR4, UR52, UR49, 0x3 ;  /* 0x0000003134047291 */ /* 0x000fe2000f8e18ff */
[----:B------:R-:W-:-:S04]  /*8710*/  DEPBAR.LE SB0, 0x0 ;  /* 0x000080000000791a */ /* 0x000fc80000000000 */
[----:B------:R-:W-:-:S04]  /*8720*/  UIADD3 UR4, UPT, UPT, UR4, 0x118, URZ ;  /* 0x0000011804047890 */ /* 0x000fc8000fffe0ff */
[----:B--2---:R-:W-:-:S09]  /*8730*/  UPRMT UR4, UR5, 0x654, UR4 ;  /* 0x0000065405047896 */ /* 0x004fd20008000004 */
[----:B------:R-:W-:Y:S01]  /*8740*/  SYNCS.ARRIVE.TRANS64.RED.A1T0 RZ, [UR4], RZ ;  /* 0x000000ffffff79a7 */ /* 0x000fe20008100404 */
[----:B------:R-:W-:Y:S05]  /*8750*/  EXIT ;  /* 0x000000000000794d */ /* 0x000fea0003800000 */
.L_x_20:
[----:B------:R-:W-:Y:S07]  /*8760*/  MOV R0, UR9 ;  /* 0x0000000900007c02 */ /* 0x000fee0008000f00 */
.L_x_120:
[----:B--2---:R2:W3:Y:S02]  /*8770*/  SYNCS.PHASECHK.TRANS64.TRYWAIT P0, [R0+URZ+0x80], R5 ;  /* 0x00008005000075a7 */ /* 0x0044e400080011ff */
[----:B---3--:R-:W-:Y:S05]  /*8780*/  @!P0 NANOSLEEP.SYNCS 0x989680 ;  /* 0x009896800000895d */ /* 0x008fea0003900000 */
[----:B------:R-:W3:Y:S02]  /*8790*/  @!P0 SYNCS.PHASECHK.TRANS64 P0, [R0+URZ+0x80], R5 ;  /* 0x00008005000085a7 */ /* 0x000ee400080010ff */
[----:B---3--:R-:W-:Y:S05]  /*87a0*/  @!P0 BRA `(.L_x_120) ;  /* 0xfffffffc00f08947 */ /* 0x008fea000383ffff */
[----:B------:R-:W-:Y:S05]  /*87b0*/  BRA `(.L_x_19) ;  /* 0xffffff9000987947 */ /* 0x000fea000383ffff */
.L_x_26:
[----:B------:R-:W-:Y:S07]  /*87c0*/  MOV R0, UR9 ;  /* 0x0000000900007c02 */ /* 0x000fee0008000f00 */
.L_x_121:
[----:B--2---:R2:W4:Y:S02]  /*87d0*/  SYNCS.PHASECHK.TRANS64.TRYWAIT P0, [R0+URZ+0x80], R5 ;  /* 0x00008005000075a7 */ /* 0x00452400080011ff */
[----:B----4-:R-:W-:Y:S05]  /*87e0*/  @!P0 NANOSLEEP.SYNCS 0x989680 ;  /* 0x009896800000895d */ /* 0x010fea0003900000 */
[----:B------:R-:W4:Y:S02]  /*87f0*/  @!P0 SYNCS.PHASECHK.TRANS64 P0, [R0+URZ+0x80], R5 ;  /* 0x00008005000085a7 */ /* 0x000f2400080010ff */
[----:B----4-:R-:W-:Y:S05]  /*8800*/  @!P0 BRA `(.L_x_121) ;  /* 0xfffffffc00f08947 */ /* 0x010fea000383ffff */
[----:B------:R-:W-:Y:S05]  /*8810*/  BRA `(.L_x_25) ;  /* 0xffffff9800287947 */ /* 0x000fea000383ffff */
.L_x_30:
[----:B------:R-:W-:-:S07]  /*8820*/  MOV R0, UR30 ;  /* 0x0000001e00007c02 */ /* 0x000fce0008000f00 */
.L_x_122:
[----:B-1----:R1:W2:Y:S02]  /*8830*/  SYNCS.PHASECHK.TRANS64.TRYWAIT P0, [R0+URZ+0x140], R3 ;  /* 0x00014003000075a7 */ /* 0x0022a400080011ff */
[----:B--2---:R-:W-:Y:S05]  /*8840*/  @!P0 NANOSLEEP.SYNCS 0x989680 ;  /* 0x009896800000895d */ /* 0x004fea0003900000 */
[----:B------:R-:W2:Y:S02]  /*8850*/  @!P0 SYNCS.PHASECHK.TRANS64 P0, [R0+URZ+0x140], R3 ;  /* 0x00014003000085a7 */ /* 0x000ea400080010ff */
[----:B--2---:R-:W-:Y:S05]  /*8860*/  @!P0 BRA `(.L_x_122) ;  /* 0xfffffffc00f08947 */ /* 0x004fea000383ffff */
[----:B------:R-:W-:Y:S05]  /*8870*/  BRA `(.L_x_123) ;  /* 0xffffff9800f87947 */ /* 0x000fea000383ffff */
.L_x_34:
[----:B------:R-:W-:-:S07]  /*8880*/  MOV R0, UR4 ;  /* 0x0000000400007c02 */ /* 0x000fce0008000f00 */
.L_x_124:
[----:B-1----:R1:W2:Y:S02]  /*8890*/  SYNCS.PHASECHK.TRANS64.TRYWAIT P0, [R0+URZ], R3 ;  /* 0x00000003000075a7 */ /* 0x0022a400080011ff */
[----:B--2---:R-:W-:Y:S05]  /*88a0*/  @!P0 NANOSLEEP.SYNCS 0x989680 ;  /* 0x009896800000895d */ /* 0x004fea0003900000 */
[----:B------:R-:W2:Y:S02]  /*88b0*/  @!P0 SYNCS.PHASECHK.TRANS64 P0, [R0+URZ], R3 ;  /* 0x00000003000085a7 */ /* 0x000ea400080010ff */
[----:B--2---:R-:W-:Y:S05]  /*88c0*/  @!P0 BRA `(.L_x_124) ;  /* 0xfffffffc00f08947 */ /* 0x004fea000383ffff */
[----:B------:R-:W-:Y:S05]  /*88d0*/  BRA `(.L_x_125) ;  /* 0xffffffa000907947 */ /* 0x000fea000383ffff */
.L_x_35:
[----:B------:R-:W-:-:S07]  /*88e0*/  MOV R0, UR5 ;  /* 0x0000000500007c02 */ /* 0x000fce0008000f00 */
.L_x_126:
[----:B-1----:R1:W2:Y:S02]  /*88f0*/  SYNCS.PHASECHK.TRANS64.TRYWAIT P0, [R0+URZ], R3 ;  /* 0x00000003000075a7 */ /* 0x0022a400080011ff */
[----:B--2---:R-:W-:Y:S05]  /*8900*/  @!P0 NANOSLEEP.SYNCS 0x989680 ;  /* 0x009896800000895d */ /* 0x004fea0003900000 */
[----:B------:R-:W2:Y:S02]  /*8910*/  @!P0 SYNCS.PHASECHK.TRANS64 P0, [R0+URZ], R3 ;  /* 0x00000003000085a7 */ /* 0x000ea400080010ff */
[----:B--2---:R-:W-:Y:S05]  /*8920*/  @!P0 BRA `(.L_x_126) ;  /* 0xfffffffc00f08947 */ /* 0x004fea000383ffff */
[----:B------:R-:W-:Y:S05]  /*8930*/  BRA `(.L_x_127) ;  /* 0xffffffa000a07947 */ /* 0x000fea000383ffff */
.L_x_36:
[----:B------:R-:W-:-:S07]  /*8940*/  MOV R0, UR5 ;  /* 0x0000000500007c02 */ /* 0x000fce0008000f00 */
.L_x_128:
[----:B-1----:R1:W2:Y:S02]  /*8950*/  SYNCS.PHASECHK.TRANS64.TRYWAIT P0, [R0+URZ], R3 ;  /* 0x00000003000075a7 */ /* 0x0022a400080011ff */
[----:B--2---:R-:W-:Y:S05]  /*8960*/  @!P0 NANOSLEEP.SYNCS 0x989680 ;  /* 0x009896800000895d */ /* 0x004fea0003900000 */
[----:B------:R-:W2:Y:S02]  /*8970*/  @!P0 SYNCS.PHASECHK.TRANS64 P0, [R0+URZ], R3 ;  /* 0x00000003000085a7 */ /* 0x000ea400080010ff */
[----:B--2---:R-:W-:Y:S05]  /*8980*/  @!P0 BRA `(.L_x_128) ;  /* 0xfffffffc00f08947 */ /* 0x004fea000383ffff */
[----:B------:R-:W-:Y:S05]  /*8990*/  BRA `(.L_x_129) ;  /* 0xffffffa000b07947 */ /* 0x000fea000383ffff */
.L_x_37:
[----:B------:R-:W-:-:S07]  /*89a0*/  MOV R0, UR5 ;  /* 0x0000000500007c02 */ /* 0x000fce0008000f00 */
.L_x_130:
[----:B-1----:R1:W2:Y:S02]  /*89b0*/  SYNCS.PHASECHK.TRANS64.TRYWAIT P0, [R0+URZ], R3 ;  /* 0x00000003000075a7 */ /* 0x0022a400080011ff */
[----:B--2---:R-:W-:Y:S05]  /*89c0*/  @!P0 NANOSLEEP.SYNCS 0x989680 ;  /* 0x009896800000895d */ /* 0x004fea0003900000 */
[----:B------:R-:W2:Y:S02]  /*89d0*/  @!P0 SYNCS.PHASECHK.TRANS64 P0, [R0+URZ], R3 ;  /* 0x00000003000085a7 */ /* 0x000ea400080010ff */
[----:B--2---:R-:W-:Y:S05]  /*89e0*/  @!P0 BRA `(.L_x_130) ;  /* 0xfffffffc00f08947 */ /* 0x004fea000383ffff */
[----:B------:R-:W-:Y:S05]  /*89f0*/  BRA `(.L_x_131) ;  /* 0xffffffa000c07947 */ /* 0x000fea000383ffff */
.L_x_38:
[----:B------:R-:W-:-:S07]  /*8a00*/  MOV R0, UR5 ;  /* 0x0000000500007c02 */ /* 0x000fce0008000f00 */
.L_x_132:
[----:B-1----:R1:W2:Y:S02]  /*8a10*/  SYNCS.PHASECHK.TRANS64.TRYWAIT P0, [R0+URZ], R3 ;  /* 0x00000003000075a7 */ /* 0x0022a400080011ff */
[----:B--2---:R-:W-:Y:S05]  /*8a20*/  @!P0 NANOSLEEP.SYNCS 0x989680 ;  /* 0x009896800000895d */ /* 0x004fea0003900000 */
[----:B------:R-:W2:Y:S02]  /*8a30*/  @!P0 SYNCS.PHASECHK.TRANS64 P0, [R0+URZ], R3 ;  /* 0x00000003000085a7 */ /* 0x000ea400080010ff */
[----:B--2---:R-:W-:Y:S05]  /*8a40*/  @!P0 BRA `(.L_x_132) ;  /* 0xfffffffc00f08947 */ /* 0x004fea000383ffff */
[----:B------:R-:W-:Y:S05]  /*8a50*/  BRA `(.L_x_133) ;  /* 0xffffffa000d07947 */ /* 0x000fea000383ffff */
.L_x_39:
[----:B------:R-:W-:-:S07]  /*8a60*/  MOV R0, UR5 ;  /* 0x0000000500007c02 */ /* 0x000fce0008000f00 */
.L_x_134:
[----:B-1----:R1:W2:Y:S02]  /*8a70*/  SYNCS.PHASECHK.TRANS64.TRYWAIT P0, [R0+URZ], R3 ;  /* 0x00000003000075a7 */ /* 0x0022a400080011ff */
[----:B--2---:R-:W-:Y:S05]  /*8a80*/  @!P0 NANOSLEEP.SYNCS 0x989680 ;  /* 0x009896800000895d */ /* 0x004fea0003900000 */
[----:B------:R-:W2:Y:S02]  /*8a90*/  @!P0 SYNCS.PHASECHK.TRANS64 P0, [R0+URZ], R3 ;  /* 0x00000003000085a7 */ /* 0x000ea400080010ff */
[----:B--2---:R-:W-:Y:S05]  /*8aa0*/  @!P0 BRA `(.L_x_134) ;  /* 0xfffffffc00f08947 */ /* 0x004fea000383ffff */
[----:B------:R-:W-:Y:S05]  /*8ab0*/  BRA `(.L_x_135) ;  /* 0xffffffa000e07947 */ /* 0x000fea000383ffff */
.L_x_40:
[----:B------:R-:W-:-:S07]  /*8ac0*/  MOV R0, UR5 ;  /* 0x0000000500007c02 */ /* 0x000fce0008000f00 */
.L_x_136:
[----:B-1----:R1:W2:Y:S02]  /*8ad0*/  SYNCS.PHASECHK.TRANS64.TRYWAIT P0, [R0+URZ], R3 ;  /* 0x00000003000075a7 */ /* 0x0022a400080011ff */
[----:B--2---:R-:W-:Y:S05]  /*8ae0*/  @!P0 NANOSLEEP.SYNCS 0x989680 ;  /* 0x009896800000895d */ /* 0x004fea0003900000 */
[----:B------:R-:W2:Y:S02]  /*8af0*/  @!P0 SYNCS.PHASECHK.TRANS64 P0, [R0+URZ], R3 ;  /* 0x00000003000085a7 */ /* 0x000ea400080010ff */
[----:B--2---:R-:W-:Y:S05]  /*8b00*/  @!P0 BRA `(.L_x_136) ;  /* 0xfffffffc00f08947 */ /* 0x004fea000383ffff */
[----:B------:R-:W-:Y:S05]  /*8b10*/  BRA `(.L_x_137) ;  /* 0xffffffa000f07947 */ /* 0x000fea000383ffff */
.L_x_41:
[----:B------:R-:W-:-:S07]  /*8b20*/  MOV R0, UR5 ;  /* 0x0000000500007c02 */ /* 0x000fce0008000f00 */
.L_x_138:
[----:B-1----:R1:W2:Y:S02]  /*8b30*/  SYNCS.PHASECHK.TRANS64.TRYWAIT P0, [R0+URZ], R3 ;  /* 0x00000003000075a7 */ /* 0x0022a400080011ff */
[----:B--2---:R-:W-:Y:S05]  /*8b40*/  @!P0 NANOSLEEP.SYNCS 0x989680 ;  /* 0x009896800000895d */ /* 0x004fea0003900000 */
[----:B------:R-:W2:Y:S02]  /*8b50*/  @!P0 SYNCS.PHASECHK.TRANS64 P0, [R0+URZ], R3 ;  /* 0x00000003000085a7 */ /* 0x000ea400080010ff */
[----:B--2---:R-:W-:Y:S05]  /*8b60*/  @!P0 BRA `(.L_x_138) ;  /* 0xfffffffc00f08947 */ /* 0x004fea000383ffff */
[----:B------:R-:W-:Y:S05]  /*8b70*/  BRA `(.L_x_139) ;  /* 0xffffffa400007947 */ /* 0x000fea000383ffff */
.L_x_42:
[----:B------:R-:W-:-:S07]  /*8b80*/  MOV R0, UR5 ;  /* 0x0000000500007c02 */ /* 0x000fce0008000f00 */
.L_x_140:
[----:B-1----:R1:W2:Y:S02]  /*8b90*/  SYNCS.PHASECHK.TRANS64.TRYWAIT P0, [R0+URZ], R3 ;  /* 0x00000003000075a7 */ /* 0x0022a400080011ff */
[----:B--2---:R-:W-:Y:S05]  /*8ba0*/  @!P0 NANOSLEEP.SYNCS 0x989680 ;  /* 0x009896800000895d */ /* 0x004fea0003900000 */
[----:B------:R-:W2:Y:S02]  /*8bb0*/  @!P0 SYNCS.PHASECHK.TRANS64 P0, [R0+URZ], R3 ;  /* 0x00000003000085a7 */ /* 0x000ea400080010ff */
[----:B--2---:R-:W-:Y:S05]  /*8bc0*/  @!P0 BRA `(.L_x_140) ;  /* 0xfffffffc00f08947 */ /* 0x004fea000383ffff */
[----:B------:R-:W-:Y:S05]  /*8bd0*/  BRA `(.L_x_141) ;  /* 0xffffffa400107947 */ /* 0x000fea000383ffff */
.L_x_43:
[----:B------:R-:W-:-:S07]  /*8be0*/  MOV R0, UR5 ;  /* 0x0000000500007c02 */ /* 0x000fce0008000f00 */
.L_x_142:
[----:B-1----:R1:W2:Y:S02]  /*8bf0*/  SYNCS.PHASECHK.TRANS64.TRYWAIT P0, [R0+URZ], R3 ;  /* 0x00000003000075a7 */ /* 0x0022a400080011ff */
[----:B--2---:R-:W-:Y:S05]  /*8c00*/  @!P0 NANOSLEEP.SYNCS 0x989680 ;  /* 0x009896800000895d */ /* 0x004fea0003900000 */
[----:B------:R-:W2:Y:S02]  /*8c10*/  @!P0 SYNCS.PHASECHK.TRANS64 P0, [R0+URZ], R3 ;  /* 0x00000003000085a7 */ /* 0x000ea400080010ff */
[----:B--2---:R-:W-:Y:S05]  /*8c20*/  @!P0 BRA `(.L_x_142) ;  /* 0xfffffffc00f08947 */ /* 0x004fea000383ffff */
[----:B------:R-:W-:Y:S05]  /*8c30*/  BRA `(.L_x_143) ;  /* 0xffffffa400207947 */ /* 0x000fea000383ffff */
.L_x_44:
[----:B------:R-:W-:-:S07]  /*8c40*/  MOV R0, UR5 ;  /* 0x0000000500007c02 */ /* 0x000fce0008000f00 */
.L_x_144:
[----:B-1----:R1:W2:Y:S02]  /*8c50*/  SYNCS.PHASECHK.TRANS64.TRYWAIT P0, [R0+URZ], R3 ;  /* 0x00000003000075a7 */ /* 0x0022a400080011ff */
[----:B--2---:R-:W-:Y:S05]  /*8c60*/  @!P0 NANOSLEEP.SYNCS 0x989680 ;  /* 0x009896800000895d */ /* 0x004fea0003900000 */
[----:B------:R-:W2:Y:S02]  /*8c70*/  @!P0 SYNCS.PHASECHK.TRANS64 P0, [R0+URZ], R3 ;  /* 0x00000003000085a7 */ /* 0x000ea400080010ff */
[----:B--2---:R-:W-:Y:S05]  /*8c80*/  @!P0 BRA `(.L_x_144) ;  /* 0xfffffffc00f08947 */ /* 0x004fea000383ffff */
[----:B------:R-:W-:Y:S05]  /*8c90*/  BRA `(.L_x_145) ;  /* 0xffffffa400307947 */ /* 0x000fea000383ffff */
.L_x_45:
[----:B------:R-:W-:-:S07]  /*8ca0*/  MOV R0, UR5 ;  /* 0x0000000500007c02 */ /* 0x000fce0008000f00 */
.L_x_146:
[----:B-1----:R1:W2:Y:S02]  /*8cb0*/  SYNCS.PHASECHK.TRANS64.TRYWAIT P0, [R0+URZ], R3 ;  /* 0x00000003000075a7 */ /* 0x0022a400080011ff */
[----:B--2---:R-:W-:Y:S05]  /*8cc0*/  @!P0 NANOSLEEP.SYNCS 0x989680 ;  /* 0x009896800000895d */ /* 0x004fea0003900000 */
[----:B------:R-:W2:Y:S02]  /*8cd0*/  @!P0 SYNCS.PHASECHK.TRANS64 P0, [R0+URZ], R3 ;  /* 0x00000003000085a7 */ /* 0x000ea400080010ff */
[----:B--2---:R-:W-:Y:S05]  /*8ce0*/  @!P0 BRA `(.L_x_146) ;  /* 0xfffffffc00f08947 */ /* 0x004fea000383ffff */
[----:B------:R-:W-:Y:S05]  /*8cf0*/  BRA `(.L_x_147) ;  /* 0xffffffa400407947 */ /* 0x000fea000383ffff */
.L_x_46:
[----:B------:R-:W-:-:S07]  /*8d00*/  MOV R0, UR5 ;  /* 0x0000000500007c02 */ /* 0x000fce0008000f00 */
.L_x_148:
[----:B-1----:R1:W2:Y:S02]  /*8d10*/  SYNCS.PHASECHK.TRANS64.TRYWAIT P0, [R0+URZ], R3 ;  /* 0x00000003000075a7 */ /* 0x0022a400080011ff */
[----:B--2---:R-:W-:Y:S05]  /*8d20*/  @!P0 NANOSLEEP.SYNCS 0x989680 ;  /* 0x009896800000895d */ /* 0x004fea0003900000 */
[----:B------:R-:W2:Y:S02]  /*8d30*/  @!P0 SYNCS.PHASECHK.TRANS64 P0, [R0+URZ], R3 ;  /* 0x00000003000085a7 */ /* 0x000ea400080010ff */
[----:B--2---:R-:W-:Y:S05]  /*8d40*/  @!P0 BRA `(.L_x_148) ;  /* 0xfffffffc00f08947 */ /* 0x004fea000383ffff */
[----:B------:R-:W-:Y:S05]  /*8d50*/  BRA `(.L_x_149) ;  /* 0xffffffa400507947 */ /* 0x000fea000383ffff */
.L_x_47:
[----:B------:R-:W-:-:S07]  /*8d60*/  MOV R0, UR5 ;  /* 0x0000000500007c02 */ /* 0x000fce0008000f00 */
.L_x_150:
[----:B-1----:R1:W2:Y:S02]  /*8d70*/  SYNCS.PHASECHK.TRANS64.TRYWAIT P0, [R0+URZ], R3 ;  /* 0x00000003000075a7 */ /* 0x0022a400080011ff */
[----:B--2---:R-:W-:Y:S05]  /*8d80*/  @!P0 NANOSLEEP.SYNCS 0x989680 ;  /* 0x009896800000895d */ /* 0x004fea0003900000 */
[----:B------:R-:W2:Y:S02]  /*8d90*/  @!P0 SYNCS.PHASECHK.TRANS64 P0, [R0+URZ], R3 ;  /* 0x00000003000085a7 */ /* 0x000ea400080010ff */
[----:B--2---:R-:W-:Y:S05]  /*8da0*/  @!P0 BRA `(.L_x_150) ;  /* 0xfffffffc00f08947 */ /* 0x004fea000383ffff */
[----:B------:R-:W-:Y:S05]  /*8db0*/  BRA `(.L_x_151) ;  /* 0xffffffa400607947 */ /* 0x000fea000383ffff */
.L_x_48:
[----:B------:R-:W-:-:S07]  /*8dc0*/  MOV R0, UR5 ;  /* 0x0000000500007c02 */ /* 0x000fce0008000f00 */
.L_x_152:
[----:B-1----:R1:W2:Y:S02]  /*8dd0*/  SYNCS.PHASECHK.TRANS64.TRYWAIT P0, [R0+URZ], R3 ;  /* 0x00000003000075a7 */ /* 0x0022a400080011ff */
[----:B--2---:R-:W-:Y:S05]  /*8de0*/  @!P0 NANOSLEEP.SYNCS 0x989680 ;  /* 0x009896800000895d */ /* 0x004fea0003900000 */
[----:B------:R-:W2:Y:S02]  /*8df0*/  @!P0 SYNCS.PHASECHK.TRANS64 P0, [R0+URZ], R3 ;  /* 0x00000003000085a7 */ /* 0x000ea400080010ff */
[----:B--2---:R-:W-:Y:S05]  /*8e00*/  @!P0 BRA `(.L_x_152) ;  /* 0xfffffffc00f08947 */ /* 0x004fea000383ffff */
[----:B------:R-:W-:Y:S05]  /*8e10*/  BRA `(.L_x_153) ;  /* 0xffffffa400707947 */ /* 0x000fea000383ffff */
.L_x_51:
[----:B------:R-:W-:-:S07]  /*8e20*/  MOV R4, UR4 ;  /* 0x0000000400047c02 */ /* 0x000fce0008000f00 */
.L_x_154:
[----:B--2---:R2:W3:Y:S02]  /*8e30*/  SYNCS.PHASECHK.TRANS64.TRYWAIT P1, [R4+URZ+0x148], R7 ;  /* 0x00014807040075a7 */ /* 0x0044e400080211ff */
[----:B---3--:R-:W-:Y:S05]  /*8e40*/  @!P1 NANOSLEEP.SYNCS 0x989680 ;  /* 0x009896800000995d */ /* 0x008fea0003900000 */
[----:B------:R-:W3:Y:S02]  /*8e50*/  @!P1 SYNCS.PHASECHK.TRANS64 P1, [R4+URZ+0x148], R7 ;  /* 0x00014807040095a7 */ /* 0x000ee400080210ff */
[----:B---3--:R-:W-:Y:S05]  /*8e60*/  @!P1 BRA `(.L_x_154) ;  /* 0xfffffffc00f09947 */ /* 0x008fea000383ffff */
[----:B------:R-:W-:Y:S05]  /*8e70*/  BRA `(.L_x_155) ;  /* 0xffffffa400e07947 */ /* 0x000fea000383ffff */
.L_x_52:
[----:B--2---:R-:W-:-:S07]  /*8e80*/  MOV R4, UR4 ;  /* 0x0000000400047c02 */ /* 0x004fce0008000f00 */
.L_x_156:
[----:B--2---:R2:W3:Y:S02]  /*8e90*/  SYNCS.PHASECHK.TRANS64.TRYWAIT P1, [R4+URZ+0x140], R5 ;  /* 0x00014005040075a7 */ /* 0x0044e400080211ff */
[----:B---3--:R-:W-:Y:S05]  /*8ea0*/  @!P1 NANOSLEEP.SYNCS 0x989680 ;  /* 0x009896800000995d */ /* 0x008fea0003900000 */
[----:B------:R-:W3:Y:S02]  /*8eb0*/  @!P1 SYNCS.PHASECHK.TRANS64 P1, [R4+URZ+0x140], R5 ;  /* 0x00014005040095a7 */ /* 0x000ee400080210ff */
[----:B---3--:R-:W-:Y:S05]  /*8ec0*/  @!P1 BRA `(.L_x_156) ;  /* 0xfffffffc00f09947 */ /* 0x008fea000383ffff */
[----:B------:R-:W-:Y:S05]  /*8ed0*/  BRA `(.L_x_157) ;  /* 0xffffffa400e87947 */ /* 0x000fea000383ffff */
.L_x_60:
[----:B------:R-:W-:-:S07]  /*8ee0*/  MOV R0, UR18 ;  /* 0x0000001200007c02 */ /* 0x000fce0008000f00 */
.L_x_158:
[----:B-1----:R1:W2:Y:S02]  /*8ef0*/  SYNCS.PHASECHK.TRANS64.TRYWAIT P0, [R0+URZ+0x140], R5 ;  /* 0x00014005000075a7 */ /* 0x0022a400080011ff */
[----:B--2---:R-:W-:Y:S05]  /*8f00*/  @!P0 NANOSLEEP.SYNCS 0x989680 ;  /* 0x009896800000895d */ /* 0x004fea0003900000 */
[----:B------:R-:W2:Y:S02]  /*8f10*/  @!P0 SYNCS.PHASECHK.TRANS64 P0, [R0+URZ+0x140], R5 ;  /* 0x00014005000085a7 */ /* 0x000ea400080010ff */
[----:B--2---:R-:W-:Y:S05]  /*8f20*/  @!P0 BRA `(.L_x_158) ;  /* 0xfffffffc00f08947 */ /* 0x004fea000383ffff */
[----:B------:R-:W-:Y:S05]  /*8f30*/  BRA `(.L_x_159) ;  /* 0xffffffac00607947 */ /* 0x000fea000383ffff */
.L_x_61:
[----:B------:R-:W-:-:S07]  /*8f40*/  MOV R5, UR22 ;  /* 0x0000001600057c02 */ /* 0x000fce0008000f00 */
.L_x_160:
[----:B-1----:R1:W2:Y:S02]  /*8f50*/  SYNCS.PHASECHK.TRANS64.TRYWAIT P0, [R5+URZ+0x160], R0 ;  /* 0x00016000050075a7 */ /* 0x0022a400080011ff */
[----:B--2---:R-:W-:Y:S05]  /*8f60*/  @!P0 NANOSLEEP.SYNCS 0x989680 ;  /* 0x009896800000895d */ /* 0x004fea0003900000 */
[----:B------:R-:W2:Y:S02]  /*8f70*/  @!P0 SYNCS.PHASECHK.TRANS64 P0, [R5+URZ+0x160], R0 ;  /* 0x00016000050085a7 */ /* 0x000ea400080010ff */
[----:B--2---:R-:W-:Y:S05]  /*8f80*/  @!P0 BRA `(.L_x_160) ;  /* 0xfffffffc00f08947 */ /* 0x004fea000383ffff */
[----:B------:R-:W-:Y:S05]  /*8f90*/  BRA `(.L_x_161) ;  /* 0xffffffac007c7947 */ /* 0x000fea000383ffff */
.L_x_64:
[----:B-1----:R-:W-:Y:S07]  /*8fa0*/  MOV R0, UR16 ;  /* 0x0000001000007c02 */ /* 0x002fee0008000f00 */
.L_x_162:
[----:B-1----:R1:W2:Y:S02]  /*8fb0*/  SYNCS.PHASECHK.TRANS64.TRYWAIT P0, [R0+URZ], R5 ;  /* 0x00000005000075a7 */ /* 0x0022a400080011ff */
[----:B--2---:R-:W-:Y:S05]  /*8fc0*/  @!P0 NANOSLEEP.SYNCS 0x989680 ;  /* 0x009896800000895d */ /* 0x004fea0003900000 */
[----:B------:R-:W2:Y:S02]  /*8fd0*/  @!P0 SYNCS.PHASECHK.TRANS64 P0, [R0+URZ], R5 ;  /* 0x00000005000085a7 */ /* 0x000ea400080010ff */
[----:B--2---:R-:W-:Y:S05]  /*8fe0*/  @!P0 BRA `(.L_x_162) ;  /* 0xfffffffc00f08947 */ /* 0x004fea000383ffff */
[----:B------:R-:W-:Y:S05]  /*8ff0*/  BRA `(.L_x_63) ;  /* 0xffffffac00a07947 */ /* 0x000fea000383ffff */
.L_x_67:
[----:B------:R-:W-:-:S07]  /*9000*/  MOV R0, UR4 ;  /* 0x0000000400007c02 */ /* 0x000fce0008000f00 */
.L_x_163:
[----:B-1----:R1:W3:Y:S02]  /*9010*/  SYNCS.PHASECHK.TRANS64.TRYWAIT P0, [R0+URZ], R3 ;  /* 0x00000003000075a7 */ /* 0x0022e400080011ff */
[----:B---3--:R-:W-:Y:S05]  /*9020*/  @!P0 NANOSLEEP.SYNCS 0x989680 ;  /* 0x009896800000895d */ /* 0x008fea0003900000 */
[----:B------:R-:W3:Y:S02]  /*9030*/  @!P0 SYNCS.PHASECHK.TRANS64 P0, [R0+URZ], R3 ;  /* 0x00000003000085a7 */ /* 0x000ee400080010ff */
[----:B---3--:R-:W-:Y:S05]  /*9040*/  @!P0 BRA `(.L_x_163) ;  /* 0xfffffffc00f08947 */ /* 0x008fea000383ffff */
[----:B------:R-:W-:Y:S05]  /*9050*/  BRA `(.L_x_164) ;  /* 0xffffffb0006c7947 */ /* 0x000fea000383ffff */
.L_x_68:
[----:B------:R-:W-:-:S07]  /*9060*/  MOV R0, UR4 ;  /* 0x0000000400007c02 */ /* 0x000fce0008000f00 */
.L_x_165:
[----:B-1----:R1:W2:Y:S02]  /*9070*/  SYNCS.PHASECHK.TRANS64.TRYWAIT P0, [R0+URZ], R3 ;  /* 0x00000003000075a7 */ /* 0x0022a400080011ff */
[----:B--2---:R-:W-:Y:S05]  /*9080*/  @!P0 NANOSLEEP.SYNCS 0x989680 ;  /* 0x009896800000895d */ /* 0x004fea0003900000 */
[----:B------:R-:W2:Y:S02]  /*9090*/  @!P0 SYNCS.PHASECHK.TRANS64 P0, [R0+URZ], R3 ;  /* 0x00000003000085a7 */ /* 0x000ea400080010ff */
[----:B--2---:R-:W-:Y:S05]  /*90a0*/  @!P0 BRA `(.L_x_165) ;  /* 0xfffffffc00f08947 */ /* 0x004fea000383ffff */
[----:B------:R-:W-:Y:S05]  /*90b0*/  BRA `(.L_x_166) ;  /* 0xffffffb000787947 */ /* 0x000fea000383ffff */
.L_x_73:
[----:B------:R-:W-:Y:S07]  /*90c0*/  MOV R0, UR24 ;  /* 0x0000001800007c02 */ /* 0x000fee0008000f00 */
.L_x_167:
[----:B--2---:R2:W4:Y:S02]  /*90d0*/  SYNCS.PHASECHK.TRANS64.TRYWAIT P0, [R0+URZ+0x140], R5 ;  /* 0x00014005000075a7 */ /* 0x00452400080011ff */
[----:B----4-:R-:W-:Y:S05]  /*90e0*/  @!P0 NANOSLEEP.SYNCS 0x989680 ;  /* 0x009896800000895d */ /* 0x010fea0003900000 */
[----:B------:R-:W4:Y:S02]  /*90f0*/  @!P0 SYNCS.PHASECHK.TRANS64 P0, [R0+URZ+0x140], R5 ;  /* 0x00014005000085a7 */ /* 0x000f2400080010ff */
[----:B----4-:R-:W-:Y:S05]  /*9100*/  @!P0 BRA `(.L_x_167) ;  /* 0xfffffffc00f08947 */ /* 0x010fea000383ffff */
[----:B------:R-:W-:Y:S05]  /*9110*/  BRA `(.L_x_168) ;  /* 0xffffffb400b47947 */ /* 0x000fea000383ffff */
.L_x_76:
[----:B------:R-:W-:Y:S07]  /*9120*/  MOV R0, UR24 ;  /* 0x0000001800007c02 */ /* 0x000fee0008000f00 */
.L_x_169:
[----:B--2---:R2:W4:Y:S02]  /*9130*/  SYNCS.PHASECHK.TRANS64.TRYWAIT P3, [R0+URZ+0x138], R15 ;  /* 0x0001380f000075a7 */ /* 0x00452400080611ff */
[----:B----4-:R-:W-:Y:S05]  /*9140*/  @!P3 NANOSLEEP.SYNCS 0x989680 ;  /* 0x009896800000b95d */ /* 0x010fea0003900000 */
[----:B------:R-:W4:Y:S02]  /*9150*/  @!P3 SYNCS.PHASECHK.TRANS64 P3, [R0+URZ+0x138], R15 ;  /* 0x0001380f0000b5a7 */ /* 0x000f2400080610ff */
[----:B----4-:R-:W-:Y:S05]  /*9160*/  @!P3 BRA `(.L_x_169) ;  /* 0xfffffffc00f0b947 */ /* 0x010fea000383ffff */
[----:B------:R-:W-:Y:S05]  /*9170*/  BRA `(.L_x_75) ;  /* 0xffffffbc00107947 */ /* 0x000fea000383ffff */
.L_x_79:
[----:B------:R-:W-:Y:S07]  /*9180*/  MOV R8, UR7 ;  /* 0x0000000700087c02 */ /* 0x000fee0008000f00 */
.L_x_170:
[----:B-1----:R1:W2:Y:S02]  /*9190*/  SYNCS.PHASECHK.TRANS64.TRYWAIT P1, [R8+URZ+0x118], R15 ;  /* 0x0001180f080075a7 */ /* 0x0022a400080211ff */
[----:B--2---:R-:W-:Y:S05]  /*91a0*/  @!P1 NANOSLEEP.SYNCS 0x989680 ;  /* 0x009896800000995d */ /* 0x004fea0003900000 */
[----:B------:R-:W2:Y:S02]  /*91b0*/  @!P1 SYNCS.PHASECHK.TRANS64 P1, [R8+URZ+0x118], R15 ;  /* 0x0001180f080095a7 */ /* 0x000ea400080210ff */
[----:B--2---:R-:W-:Y:S05]  /*91c0*/  @!P1 BRA `(.L_x_170) ;  /* 0xfffffffc00f09947 */ /* 0x004fea000383ffff */
[----:B------:R-:W-:Y:S05]  /*91d0*/  BRA `(.L_x_171) ;  /* 0xffffffbc00c47947 */ /* 0x000fea000383ffff */
.L_x_80:
[----:B------:R-:W-:Y:S07]  /*91e0*/  MOV R5, UR4 ;  /* 0x0000000400057c02 */ /* 0x000fee0008000f00 */
.L_x_172:
[----:B-1----:R1:W2:Y:S02]  /*91f0*/  SYNCS.PHASECHK.TRANS64.TRYWAIT P0, [R5+URZ+0x118], R14 ;  /* 0x0001180e050075a7 */ /* 0x0022a400080011ff */
[----:B--2---:R-:W-:Y:S05]  /*9200*/  @!P0 NANOSLEEP.SYNCS 0x989680 ;  /* 0x009896800000895d */ /* 0x004fea0003900000 */
[----:B------:R-:W2:Y:S02]  /*9210*/  @!P0 SYNCS.PHASECHK.TRANS64 P0, [R5+URZ+0x118], R14 ;  /* 0x0001180e050085a7 */ /* 0x000ea400080010ff */
[----:B--2---:R-:W-:Y:S05]  /*9220*/  @!P0 BRA `(.L_x_172) ;  /* 0xfffffffc00f08947 */ /* 0x004fea000383ffff */
[----:B------:R-:W-:Y:S05]  /*9230*/  BRA `(.L_x_173) ;  /* 0xffffffc000307947 */ /* 0x000fea000383ffff */
.L_x_82:
[----:B------:R-:W-:-:S07]  /*9240*/  MOV R0, UR4 ;  /* 0x0000000400007c02 */ /* 0x000fce0008000f00 */
.L_x_174:
[----:B-1----:R1:W4:Y:S02]  /*9250*/  SYNCS.PHASECHK.TRANS64.TRYWAIT P0, [R0+URZ], R3 ;  /* 0x00000003000075a7 */ /* 0x00232400080011ff */
[----:B----4-:R-:W-:Y:S05]  /*9260*/  @!P0 NANOSLEEP.SYNCS 0x989680 ;  /* 0x009896800000895d */ /* 0x010fea0003900000 */
[----:B------:R-:W4:Y:S02]  /*9270*/  @!P0 SYNCS.PHASECHK.TRANS64 P0, [R0+URZ], R3 ;  /* 0x00000003000085a7 */ /* 0x000f2400080010ff */
[----:B----4-:R-:W-:Y:S05]  /*9280*/  @!P0 BRA `(.L_x_174) ;  /* 0xfffffffc00f08947 */ /* 0x010fea000383ffff */
[----:B------:R-:W-:Y:S05]  /*9290*/  BRA `(.L_x_175) ;  /* 0xffffffc000b87947 */ /* 0x000fea000383ffff */
.L_x_83:
[----:B-1----:R1:W4:Y:S02]  /*92a0*/  SYNCS.PHASECHK.TRANS64.TRYWAIT P0, [R2+URZ], R3 ;  /* 0x00000003020075a7 */ /* 0x00232400080011ff */
[----:B----4-:R-:W-:Y:S05]  /*92b0*/  @!P0 NANOSLEEP.SYNCS 0x989680 ;  /* 0x009896800000895d */ /* 0x010fea0003900000 */
[----:B------:R-:W4:Y:S02]  /*92c0*/  @!P0 SYNCS.PHASECHK.TRANS64 P0, [R2+URZ], R3 ;  /* 0x00000003020085a7 */ /* 0x000f2400080010ff */
[----:B----4-:R-:W-:Y:S05]  /*92d0*/  @!P0 BRA `(.L_x_83) ;  /* 0xfffffffc00f08947 */ /* 0x010fea000383ffff */
[----:B------:R-:W-:Y:S05]  /*92e0*/  BRA `(.L_x_176) ;  /* 0xffffffc000e47947 */ /* 0x000fea000383ffff */
.L_x_85:
[----:B------:R-:W-:Y:S07]  /*92f0*/  MOV R0, UR49 ;  /* 0x0000003100007c02 */ /* 0x000fee0008000f00 */
.L_x_177:
[----:B-1----:R1:W2:Y:S02]  /*9300*/  SYNCS.PHASECHK.TRANS64.TRYWAIT P0, [R0+URZ+0x140], R3 ;  /* 0x00014003000075a7 */ /* 0x0022a400080011ff */
[----:B--2---:R-:W-:Y:S05]  /*9310*/  @!P0 NANOSLEEP.SYNCS 0x989680 ;  /* 0x009896800000895d */ /* 0x004fea0003900000 */
[----:B------:R-:W2:Y:S02]  /*9320*/  @!P0 SYNCS.PHASECHK.TRANS64 P0, [R0+URZ+0x140], R3 ;  /* 0x00014003000085a7 */ /* 0x000ea400080010ff */
[----:B--2---:R-:W-:Y:S05]  /*9330*/  @!P0 BRA `(.L_x_177) ;  /* 0xfffffffc00f08947 */ /* 0x004fea000383ffff */
[----:B------:R-:W-:Y:S05]  /*9340*/  BRA `(.L_x_178) ;  /* 0xffffffc400c87947 */ /* 0x000fea000383ffff */
.L_x_95:
[----:B-1----:R1:W2:Y:S02]  /*9350*/  SYNCS.PHASECHK.TRANS64.TRYWAIT P1, [R0+URZ+0x100], R5 ;  /* 0x00010005000075a7 */ /* 0x0022a400080211ff */
[----:B--2---:R-:W-:Y:S05]  /*9360*/  @!P1 NANOSLEEP.SYNCS 0x989680 ;  /* 0x009896800000995d */ /* 0x004fea0003900000 */
[----:B------:R-:W2:Y:S02]  /*9370*/  @!P1 SYNCS.PHASECHK.TRANS64 P1, [R0+URZ+0x100], R5 ;  /* 0x00010005000095a7 */ /* 0x000ea400080210ff */
[----:B--2---:R-:W-:Y:S05]  /*9380*/  @!P1 BRA `(.L_x_95) ;  /* 0xfffffffc00f09947 */ /* 0x004fea000383ffff */
[----:B------:R-:W-:Y:S05]  /*9390*/  BRA `(.L_x_94) ;  /* 0xffffffd400a87947 */ /* 0x000fea000383ffff */
.L_x_97:
[----:B-1----:R1:W3:Y:S02]  /*93a0*/  SYNCS.PHASECHK.TRANS64.TRYWAIT P0, [R102+URZ+0x150], R3 ;  /* 0x00015003660075a7 */ /* 0x0022e400080011ff */
[----:B---3--:R-:W-:Y:S05]  /*93b0*/  @!P0 NANOSLEEP.SYNCS 0x989680 ;  /* 0x009896800000895d */ /* 0x008fea0003900000 */
[----:B------:R-:W3:Y:S02]  /*93c0*/  @!P0 SYNCS.PHASECHK.TRANS64 P0, [R102+URZ+0x150], R3 ;  /* 0x00015003660085a7 */ /* 0x000ee400080010ff */
[----:B---3--:R-:W-:Y:S05]  /*93d0*/  @!P0 BRA `(.L_x_97) ;  /* 0xfffffffc00f08947 */ /* 0x008fea000383ffff */
[----:B------:R-:W-:Y:S05]  /*93e0*/  BRA `(.L_x_96) ;  /* 0xffffffd400e07947 */ /* 0x000fea000383ffff */
.L_x_108:
[----:B--2---:R2:W3:Y:S02]  /*93f0*/  SYNCS.PHASECHK.TRANS64.TRYWAIT P0, [R3+URZ+0x100], R4 ;  /* 0x00010004030075a7 */ /* 0x0044e400080011ff */
[----:B---3--:R-:W-:Y:S05]  /*9400*/  @!P0 NANOSLEEP.SYNCS 0x989680 ;  /* 0x009896800000895d */ /* 0x008fea0003900000 */
[----:B------:R-:W3:Y:S02]  /*9410*/  @!P0 SYNCS.PHASECHK.TRANS64 P0, [R3+URZ+0x100], R4 ;  /* 0x00010004030085a7 */ /* 0x000ee400080010ff */
[----:B---3--:R-:W-:Y:S05]  /*9420*/  @!P0 BRA `(.L_x_108) ;  /* 0xfffffffc00f08947 */ /* 0x008fea000383ffff */
[----:B------:R-:W-:Y:S05]  /*9430*/  BRA `(.L_x_107) ;  /* 0xffffffe000e47947 */ /* 0x000fea000383ffff */
        .weak           $__internal_0_$__cuda_sm10x_tcgen05_guardrail_trap_col_being_dealloced_not_returned_by_alloc
        .type           $__internal_0_$__cuda_sm10x_tcgen05_guardrail_trap_col_being_dealloced_not_returned_by_alloc,@function
        .size           $__internal_0_$__cuda_sm10x_tcgen05_guardrail_trap_col_being_dealloced_not_returned_by_alloc,($__internal_1_$__cuda_sm10x_tcgen05_guardrail_trap_phase_invalid_during_alloc - $__internal_0_$__cuda_sm10x_tcgen05_guardrail_trap_col_being_dealloced_not_returned_by_alloc)
$__internal_0_$__cuda_sm10x_tcgen05_guardrail_trap_col_being_dealloced_not_returned_by_alloc:
[----:B------:R-:W-:Y:S05]  /*9440*/  BPT.TRAP 0x1 ;  /* 0x000000040000795c */ /* 0x000fea0000300000 */
[----:B------:R-:W-:-:S04]  /*9450*/  MOV R3, 0x0 ;  /* 0x0000000000037802 */ /* 0x000fc80000000f00 */
[----:B------:R-:W-:Y:S05]  /*9460*/  RET.REL.NODEC R2 `(_ZN7cutlass13device_kernelINS_4conv6kernel13ConvUniversalINS1_16ConvProblemShapeILNS1_8OperatorE1ELi3EEENS1_10collective14CollectiveConvINS1_47MainloopSm100TmaUmmaWarpSpecializedImplicitGemmILS5_1ELi16ELi3ELi1ELi2EN4cute5tupleIJNSA_1CILi1EEESD_SD_EEEEENSB_IJNSC_ILi128EEENSC_ILi64EEENSB_IJNSC_ILi32EEEEEEEEENS_10bfloat16_tESL_NSA_8TiledMMAINSA_8MMA_AtomIJNSA_20SM100_MMA_F16BF16_SSISL_SL_fLi128ELi64ELNSA_4UMMA5MajorE0ELSQ_1ELNSP_7ScaleInE0ELSR_0EEEEEENSA_6LayoutISE_NSB_IJNSC_ILi0EEESV_SV_EEEEENSB_IJNSA_10UnderscoreESY_SY_EEEEENS7_6detail27Sm100ImplicitGemmTileTraitsINSA_20SM90_TMA_LOAD_IM2COLENSA_14ComposedLayoutINSA_7SwizzleILi2ELi4ELi3EEENSA_18smem_ptr_flag_bitsILi16EEENSU_INSB_IJNSC_ILi8EEESI_EEENSB_IJSI_SD_EEEEEEEvEENS12_INSA_13SM90_TMA_LOADENS14_INS15_ILi3ELi4ELi3EEES18_NSU_INSB_IJSH_S19_EEENSB_IJSD_SH_EEEEEEEvEEEENS_8epilogue10collective18CollectiveEpilogueINS1N_23Sm100TmaWarpSpecializedILi3ELi2ELi32ELb1ELb0EEEJSK_NSB_IJNSU_ISG_SD_EENSU_ISI_SD_EEEEESL_NSB_IJNSB_IJllllEEESD_SV_EEESL_S1W_NS1N_6fusion15FusionCallbacksIS1R_NS1X_17LinearCombinationISL_fSL_fLNS_15FloatRoundStyleE2EEESK_S1U_JEEENSA_5SM1004TMEM4LOAD26SM100_TMEM_LOAD_32dp32b32xES13_S1D_NSA_39AutoVectorizingCopyWithAssumedAlignmentILi128EEENSA_21SM90_TMA_STORE_IM2COLES1D_S28_S28_EEEvvEEEEvNT_6ParamsE) ;  /* 0xffffff6802e47950 */ /* 0x000fea0003c3ffff */
        .weak           $__internal_1_$__cuda_sm10x_tcgen05_guardrail_trap_phase_invalid_during_alloc
        .type           $__internal_1_$__cuda_sm10x_tcgen05_guardrail_trap_phase_invalid_during_alloc,@function
        .size           $__internal_1_$__cuda_sm10x_tcgen05_guardrail_trap_phase_invalid_during_alloc,($__internal_2_$__cuda_sm10x_tcgen05_guardrail_trap_unallocated_columns_being_dealloced - $__internal_1_$__cuda_sm10x_tcgen05_guardrail_trap_phase_invalid_during_alloc)
$__internal_1_$__cuda_sm10x_tcgen05_guardrail_trap_phase_invalid_during_alloc:
[----:B------:R-:W-:Y:S05]  /*9470*/  BPT.TRAP 0x1 ;  /* 0x000000040000795c */ /* 0x000fea0000300000 */
[----:B------:R-:W-:-:S04]  /*9480*/  HFMA2 R3, -RZ, RZ, 0, 0 ;  /* 0x00000000ff037431 */ /* 0x000fc800000001ff */
[----:B------:R-:W-:Y:S05]  /*9490*/  RET.REL.NODEC R2 `(_ZN7cutlass13device_kernelINS_4conv6kernel13ConvUniversalINS1_16ConvProblemShapeILNS1_8OperatorE1ELi3EEENS1_10collective14CollectiveConvINS1_47MainloopSm100TmaUmmaWarpSpecializedImplicitGemmILS5_1ELi16ELi3ELi1ELi2EN4cute5tupleIJNSA_1CILi1EEESD_SD_EEEEENSB_IJNSC_ILi128EEENSC_ILi64EEENSB_IJNSC_ILi32EEEEEEEEENS_10bfloat16_tESL_NSA_8TiledMMAINSA_8MMA_AtomIJNSA_20SM100_MMA_F16BF16_SSISL_SL_fLi128ELi64ELNSA_4UMMA5MajorE0ELSQ_1ELNSP_7ScaleInE0ELSR_0EEEEEENSA_6LayoutISE_NSB_IJNSC_ILi0EEESV_SV_EEEEENSB_IJNSA_10UnderscoreESY_SY_EEEEENS7_6detail27Sm100ImplicitGemmTileTraitsINSA_20SM90_TMA_LOAD_IM2COLENSA_14ComposedLayoutINSA_7SwizzleILi2ELi4ELi3EEENSA_18smem_ptr_flag_bitsILi16EEENSU_INSB_IJNSC_ILi8EEESI_EEENSB_IJSI_SD_EEEEEEEvEENS12_INSA_13SM90_TMA_LOADENS14_INS15_ILi3ELi4ELi3EEES18_NSU_INSB_IJSH_S19_EEENSB_IJSD_SH_EEEEEEEvEEEENS_8epilogue10collective18CollectiveEpilogueINS1N_23Sm100TmaWarpSpecializedILi3ELi2ELi32ELb1ELb0EEEJSK_NSB_IJNSU_ISG_SD_EENSU_ISI_SD_EEEEESL_NSB_IJNSB_IJllllEEESD_SV_EEESL_S1W_NS1N_6fusion15FusionCallbacksIS1R_NS1X_17LinearCombinationISL_fSL_fLNS_15FloatRoundStyleE2EEESK_S1U_JEEENSA_5SM1004TMEM4LOAD26SM100_TMEM_LOAD_32dp32b32xES13_S1D_NSA_39AutoVectorizingCopyWithAssumedAlignmentILi128EEENSA_21SM90_TMA_STORE_IM2COLES1D_S28_S28_EEEvvEEEEvNT_6ParamsE) ;  /* 0xffffff6802d87950 */ /* 0x000fea0003c3ffff */
        .weak           $__internal_2_$__cuda_sm10x_tcgen05_guardrail_trap_unallocated_columns_being_dealloced
        .type           $__internal_2_$__cuda_sm10x_tcgen05_guardrail_trap_unallocated_columns_being_dealloced,@function
        .size           $__internal_2_$__cuda_sm10x_tcgen05_guardrail_trap_unallocated_columns_being_dealloced,(.L_x_180 - $__internal_2_$__cuda_sm10x_tcgen05_guardrail_trap_unallocated_columns_being_dealloced)
$__internal_2_$__cuda_sm10x_tcgen05_guardrail_trap_unallocated_columns_being_dealloced:
[----:B------:R-:W-:Y:S05]  /*94a0*/  BPT.TRAP 0x1 ;  /* 0x000000040000795c */ /* 0x000fea0000300000 */
[----:B------:R-:W-:-:S04]  /*94b0*/  MOV R3, 0x0 ;  /* 0x0000000000037802 */ /* 0x000fc80000000f00 */
[----:B------:R-:W-:Y:S05]  /*94c0*/  RET.REL.NODEC R2 `(_ZN7cutlass13device_kernelINS_4conv6kernel13ConvUniversalINS1_16ConvProblemShapeILNS1_8OperatorE1ELi3EEENS1_10collective14CollectiveConvINS1_47MainloopSm100TmaUmmaWarpSpecializedImplicitGemmILS5_1ELi16ELi3ELi1ELi2EN4cute5tupleIJNSA_1CILi1EEESD_SD_EEEEENSB_IJNSC_ILi128EEENSC_ILi64EEENSB_IJNSC_ILi32EEEEEEEEENS_10bfloat16_tESL_NSA_8TiledMMAINSA_8MMA_AtomIJNSA_20SM100_MMA_F16BF16_SSISL_SL_fLi128ELi64ELNSA_4UMMA5MajorE0ELSQ_1ELNSP_7ScaleInE0ELSR_0EEEEEENSA_6LayoutISE_NSB_IJNSC_ILi0EEESV_SV_EEEEENSB_IJNSA_10UnderscoreESY_SY_EEEEENS7_6detail27Sm100ImplicitGemmTileTraitsINSA_20SM90_TMA_LOAD_IM2COLENSA_14ComposedLayoutINSA_7SwizzleILi2ELi4ELi3EEENSA_18smem_ptr_flag_bitsILi16EEENSU_INSB_IJNSC_ILi8EEESI_EEENSB_IJSI_SD_EEEEEEEvEENS12_INSA_13SM90_TMA_LOADENS14_INS15_ILi3ELi4ELi3EEES18_NSU_INSB_IJSH_S19_EEENSB_IJSD_SH_EEEEEEEvEEEENS_8epilogue10collective18CollectiveEpilogueINS1N_23Sm100TmaWarpSpecializedILi3ELi2ELi32ELb1ELb0EEEJSK_NSB_IJNSU_ISG_SD_EENSU_ISI_SD_EEEEESL_NSB_IJNSB_IJllllEEESD_SV_EEESL_S1W_NS1N_6fusion15FusionCallbacksIS1R_NS1X_17LinearCombinationISL_fSL_fLNS_15FloatRoundStyleE2EEESK_S1U_JEEENSA_5SM1004TMEM4LOAD26SM100_TMEM_LOAD_32dp32b32xES13_S1D_NSA_39AutoVectorizingCopyWithAssumedAlignmentILi128EEENSA_21SM90_TMA_STORE_IM2COLES1D_S28_S28_EEEvvEEEEvNT_6ParamsE) ;  /* 0xffffff6802cc7950 */ /* 0x000fea0003c3ffff */
.L_x_179:
[----:B------:R-:W-:-:S00]  /*94d0*/  BRA `(.L_x_179) ;  /* 0xfffffffc00fc7947 */ /* 0x000fc0000383ffff */
[----:B------:R-:W-:-:S00]  /*94e0*/  NOP ;  /* 0x0000000000007918 */ /* 0x000fc00000000000 */
        /* <DEDUP_REMOVED lines=9> */
.L_x_180:


//--------------------- .nv.global.init           --------------------------
	.section	.nv.global.init,"aw",@progbits
.nv.global.init:
	.type		$str$29,@object
	.size		$str$29,($str$30 - $str$29)
$str$29:
        /*0000*/ 	.byte	0x28, 0x61, 0x64, 0x64, 0x72, 0x65, 0x73, 0x73, 0x20, 0x26, 0x20, 0x6d, 0x61, 0x73, 0x6b, 0x29
        /*0010*/ 	.byte	0x20, 0x3d, 0x3d, 0x20, 0x30, 0x00
	.type		$str$30,@object
	.size		$str$30,($str$28 - $str$30)
$str$30:
        /*0016*/ 	.byte	0x2f, 0x74, 0x6d, 0x70, 0x2f, 0x63, 0x75, 0x74, 0x6c, 0x61, 0x73, 0x73, 0x5f, 0x73, 0x77, 0x65
        /*0026*/ 	.byte	0x65, 0x70, 0x5f, 0x73, 0x72, 0x63, 0x2f, 0x69, 0x6e, 0x63, 0x6c, 0x75, 0x64, 0x65, 0x2f, 0x63
        /*0036*/ 	.byte	0x75, 0x74, 0x65, 0x2f, 0x70, 0x6f, 0x69, 0x6e, 0x74, 0x65, 0x72, 0x5f, 0x66, 0x6c, 0x61, 0x67
        /*0046*/ 	.byte	0x67, 0x65, 0x64, 0x2e, 0x68, 0x70, 0x70, 0x00
	.type		$str$28,@object
	.size		$str$28,($str$27 - $str$28)
$str$28:
        /*004e*/ 	.byte	0x2f, 0x74, 0x6d, 0x70, 0x2f, 0x63, 0x75, 0x74, 0x6c, 0x61, 0x73, 0x73, 0x5f, 0x73, 0x77, 0x65
        /*005e*/ 	.byte	0x65, 0x70, 0x5f, 0x73, 0x72, 0x63, 0x2f, 0x69, 0x6e, 0x63, 0x6c, 0x75, 0x64, 0x65, 0x2f, 0x63
        /*006e*/ 	.byte	0x75, 0x74, 0x65, 0x2f, 0x61, 0x74, 0x6f, 0x6d, 0x2f, 0x63, 0x6f, 0x70, 0x79, 0x5f, 0x74, 0x72
        /*007e*/ 	.byte	0x61, 0x69, 0x74, 0x73, 0x5f, 0x73, 0x6d, 0x31, 0x30, 0x30, 0x2e, 0x68, 0x70, 0x70, 0x00
	.type		$str$27,@object
	.size		$str$27,(__unnamed_1 - $str$27)
$str$27:
        /*008d*/ 	.byte	0x28, 0x28, 0x75, 0x69, 0x6e, 0x74, 0x33, 0x32, 0x5f, 0x74, 0x28, 0x74, 0x68, 0x72, 0x65, 0x61
        /*009d*/ 	.byte	0x64, 0x49, 0x64, 0x78, 0x2e, 0x78, 0x29, 0x20, 0x2f, 0x20, 0x33, 0x32, 0x29, 0x20, 0x25, 0x20
        /*00ad*/ 	.byte	0x34, 0x29, 0x20, 0x3d, 0x3d, 0x20, 0x28, 0x28, 0x28, 0x74, 0x6d, 0x65, 0x6d, 0x5f, 0x61, 0x64
        /*00bd*/ 	.byte	0x64, 0x72, 0x20, 0x3e, 0x3e, 0x20, 0x31, 0x36, 0x29, 0x20, 0x2f, 0x20, 0x33, 0x32, 0x29, 0x20
        /*00cd*/ 	.byte	0x25, 0x20, 0x34, 0x29, 0x00
	.type		__unnamed_1,@object
	.size		__unnamed_1,(__unnamed_2 - __unnamed_1)
__unnamed_1:
        /*00d2*/ 	.byte	0x61, 0x75, 0x74, 0x6f, 0x20, 0x63, 0x75, 0x74, 0x65, 0x3a, 0x3a, 0x61, 0x73, 0x5f, 0x70, 0x6f
        /* <DEDUP_REMOVED lines=24> */
        /*0262*/ 	.byte	0x34, 0x30, 0x39, 0x36, 0x3e, 0x3e, 0x3e, 0x3e, 0x5d, 0x00
	.type		__unnamed_2,@object
	.size		__unnamed_2,(.L_2 - __unnamed_2)
__unnamed_2:
        /* <DEDUP_REMOVED lines=42> */
        /*050c*/ 	.byte	0x3e, 0x3e, 0x5d, 0x00
.L_2:


//--------------------- .nv.shared._ZN7cutlass13device_kernelINS_4conv6kernel13ConvUniversalINS1_16ConvProblemShapeILNS1_8OperatorE1ELi3EEENS1_10collective14CollectiveConvINS1_47MainloopSm100TmaUmmaWarpSpecializedImplicitGemmILS5_1ELi16ELi3ELi1ELi2EN4cute5tupleIJNSA_1CILi1EEESD_SD_EEEEENSB_IJNSC_ILi128EEENSC_ILi64EEENSB_IJNSC_ILi32EEEEEEEEENS_10bfloat16_tESL_NSA_8TiledMMAINSA_8MMA_AtomIJNSA_20SM100_MMA_F16BF16_SSISL_SL_fLi128ELi64ELNSA_4UMMA5MajorE0ELSQ_1ELNSP_7ScaleInE0ELSR_0EEEEEENSA_6LayoutISE_NSB_IJNSC_ILi0EEESV_SV_EEEEENSB_IJNSA_10UnderscoreESY_SY_EEEEENS7_6detail27Sm100ImplicitGemmTileTraitsINSA_20SM90_TMA_LOAD_IM2COLENSA_14ComposedLayoutINSA_7SwizzleILi2ELi4ELi3EEENSA_18smem_ptr_flag_bitsILi16EEENSU_INSB_IJNSC_ILi8EEESI_EEENSB_IJSI_SD_EEEEEEEvEENS12_INSA_13SM90_TMA_LOADENS14_INS15_ILi3ELi4ELi3EEES18_NSU_INSB_IJSH_S19_EEENSB_IJSD_SH_EEEEEEEvEEEENS_8epilogue10collective18CollectiveEpilogueINS1N_23Sm100TmaWarpSpecializedILi3ELi2ELi32ELb1ELb0EEEJSK_NSB_IJNSU_ISG_SD_EENSU_ISI_SD_EEEEESL_NSB_IJNSB_IJllllEEESD_SV_EEESL_S1W_NS1N_6fusion15FusionCallbacksIS1R_NS1X_17LinearCombinationISL_fSL_fLNS_15FloatRoundStyleE2EEESK_S1U_JEEENSA_5SM1004TMEM4LOAD26SM100_TMEM_LOAD_32dp32b32xES13_S1D_NSA_39AutoVectorizingCopyWithAssumedAlignmentILi128EEENSA_21SM90_TMA_STORE_IM2COLES1D_S28_S28_EEEvvEEEEvNT_6ParamsE --------------------------
	.section	.nv.shared._ZN7cutlass13device_kernelINS_4conv6kernel13ConvUniversalINS1_16ConvProblemShapeILNS1_8OperatorE1ELi3EEENS1_10collective14CollectiveConvINS1_47MainloopSm100TmaUmmaWarpSpecializedImplicitGemmILS5_1ELi16ELi3ELi1ELi2EN4cute5tupleIJNSA_1CILi1EEESD_SD_EEEEENSB_IJNSC_ILi128EEENSC_ILi64EEENSB_IJNSC_ILi32EEEEEEEEENS_10bfloat16_tESL_NSA_8TiledMMAINSA_8MMA_AtomIJNSA_20SM100_MMA_F16BF16_SSISL_SL_fLi128ELi64ELNSA_4UMMA5MajorE0ELSQ_1ELNSP_7ScaleInE0ELSR_0EEEEEENSA_6LayoutISE_NSB_IJNSC_ILi0EEESV_SV_EEEEENSB_IJNSA_10UnderscoreESY_SY_EEEEENS7_6detail27Sm100ImplicitGemmTileTraitsINSA_20SM90_TMA_LOAD_IM2COLENSA_14ComposedLayoutINSA_7SwizzleILi2ELi4ELi3EEENSA_18smem_ptr_flag_bitsILi16EEENSU_INSB_IJNSC_ILi8EEESI_EEENSB_IJSI_SD_EEEEEEEvEENS12_INSA_13SM90_TMA_LOADENS14_INS15_ILi3ELi4ELi3EEES18_NSU_INSB_IJSH_S19_EEENSB_IJSD_SH_EEEEEEEvEEEENS_8epilogue10collective18CollectiveEpilogueINS1N_23Sm100TmaWarpSpecializedILi3ELi2ELi32ELb1ELb0EEEJSK_NSB_IJNSU_ISG_SD_EENSU_ISI_SD_EEEEESL_NSB_IJNSB_IJllllEEESD_SV_EEESL_S1W_NS1N_6fusion15FusionCallbacksIS1R_NS1X_17LinearCombinationISL_fSL_fLNS_15FloatRoundStyleE2EEESK_S1U_JEEENSA_5SM1004TMEM4LOAD26SM100_TMEM_LOAD_32dp32b32xES13_S1D_NSA_39AutoVectorizingCopyWithAssumedAlignmentILi128EEENSA_21SM90_TMA_STORE_IM2COLES1D_S28_S28_EEEvvEEEEvNT_6ParamsE,"aw",@nobits
	.sectionflags	@""
	.align	16
	.zero		1024


//--------------------- .nv.shared.reserved.0     --------------------------
	.section	.nv.shared.reserved.0,"aw",@nobits
	.weak		__nv_reservedSMEM_offset_0_alias
	.size		__nv_reservedSMEM_offset_0_alias, 0, 64
	.other		__nv_reservedSMEM_offset_0_alias,@"STO_CUDA_RESERVED_SHARED STV_DEFAULT"
__nv_reservedSMEM_offset_0_alias:
	.zero		0
.nv.shared.reserved.0:
	.zero		64
	.weak		__nv_reservedSMEM_tcgen05_partition
	.type		__nv_reservedSMEM_tcgen05_partition,@object
	.size		__nv_reservedSMEM_tcgen05_partition,(.L_0 - __nv_reservedSMEM_tcgen05_partition)
__nv_reservedSMEM_tcgen05_partition:
	.zero		32
.L_0:


//--------------------- .nv.global                --------------------------
	.section	.nv.global,"aw",@nobits
.nv.global:
	.type		_ZN39_INTERNAL_a2b44f1e_4_k_cu_5f09f755_31334cute1_E,@object
	.size		_ZN39_INTERNAL_a2b44f1e_4_k_cu_5f09f755_31334cute1_E,(_ZN39_INTERNAL_a2b44f1e_4_k_cu_5f09f755_31334cuda3std3__45__cpo6cbeginE - _ZN39_INTERNAL_a2b44f1e_4_k_cu_5f09f755_31334cute1_E)
_ZN39_INTERNAL_a2b44f1e_4_k_cu_5f09f755_31334cute1_E:
	.zero		1
	.type		_ZN39_INTERNAL_a2b44f1e_4_k_cu_5f09f755_31334cuda3std3__45__cpo6cbeginE,@object
	.size		_ZN39_INTERNAL_a2b44f1e_4_k_cu_5f09f755_31334cuda3std3__45__cpo6cbeginE,(_ZN39_INTERNAL_a2b44f1e_4_k_cu_5f09f755_31334cuda3std3__48in_placeE - _ZN39_INTERNAL_a2b44f1e_4_k_cu_5f09f755_31334cuda3std3__45__cpo6cbeginE)
_ZN39_INTERNAL_a2b44f1e_4_k_cu_5f09f755_31334cuda3std3__45__cpo6cbeginE:
	.zero		1
	.type		_ZN39_INTERNAL_a2b44f1e_4_k_cu_5f09f755_31334cuda3std3__48in_placeE,@object
	.size		_ZN39_INTERNAL_a2b44f1e_4_k_cu_5f09f755_31334cuda3std3__48in_placeE,(_ZN39_INTERNAL_a2b44f1e_4_k_cu_5f09f755_31334cuda3std6ranges3__45__cpo9iter_moveE - _ZN39_INTERNAL_a2b44f1e_4_k_cu_5f09f755_31334cuda3std3__48in_placeE)
_ZN39_INTERNAL_a2b44f1e_4_k_cu_5f09f755_31334cuda3std3__48in_placeE:
	.zero		1
	.type		_ZN39_INTERNAL_a2b44f1e_4_k_cu_5f09f755_31334cuda3std6ranges3__45__cpo9iter_moveE,@object
	.size		_ZN39_INTERNAL_a2b44f1e_4_k_cu_5f09f755_31334cuda3std6ranges3__45__cpo9iter_moveE,(_ZN39_INTERNAL_a2b44f1e_4_k_cu_5f09f755_31334cuda3std3__45__cpo5beginE - _ZN39_INTERNAL_a2b44f1e_4_k_cu_5f09f755_31334cuda3std6ranges3__45__cpo9iter_moveE)
_ZN39_INTERNAL_a2b44f1e_4_k_cu_5f09f755_31334cuda3std6ranges3__45__cpo9iter_moveE:
	.zero		1
	.type		_ZN39_INTERNAL_a2b44f1e_4_k_cu_5f09f755_31334cuda3std3__45__cpo5beginE,@object
	.size		_ZN39_INTERNAL_a2b44f1e_4_k_cu_5f09f755_31334cuda3std3__45__cpo5beginE,(_ZN39_INTERNAL_a2b44f1e_4_k_cu_5f09f755_31334cuda3std3__441_GLOBAL__N__a2b44f1e_4_k_cu_5f09f755_31336ignoreE - _ZN39_INTERNAL_a2b44f1e_4_k_cu_5f09f755_31334cuda3std3__45__cpo5beginE)
_ZN39_INTERNAL_a2b44f1e_4_k_cu_5f09f755_31334cuda3std3__45__cpo5beginE:
	.zero		1
	.type		_ZN39_INTERNAL_a2b44f1e_4_k_cu_5f09f755_31334cuda3std3__441_GLOBAL__N__a2b44f1e_4_k_cu_5f09f755_31336ignoreE,@object
	.size		_ZN39_INTERNAL_a2b44f1e_4_k_cu_5f09f755_31334cuda3std3__441_GLOBAL__N__a2b44f1e_4_k_cu_5f09f755_31336ignoreE,(_ZN39_INTERNAL_a2b44f1e_4_k_cu_5f09f755_31334cute7productE - _ZN39_INTERNAL_a2b44f1e_4_k_cu_5f09f755_31334cuda3std3__441_GLOBAL__N__a2b44f1e_4_k_cu_5f09f755_31336ignoreE)
_ZN39_INTERNAL_a2b44f1e_4_k_cu_5f09f755_31334cuda3std3__441_GLOBAL__N__a2b44f1e_4_k_cu_5f09f755_31336ignoreE:
	.zero		1
	.type		_ZN39_INTERNAL_a2b44f1e_4_k_cu_5f09f755_31334cute7productE,@object
	.size		_ZN39_INTERNAL_a2b44f1e_4_k_cu_5f09f755_31334cute7productE,(_ZN39_INTERNAL_a2b44f1e_4_k_cu_5f09f755_31334cuda3std3__45__cpo3endE - _ZN39_INTERNAL_a2b44f1e_4_k_cu_5f09f755_31334cute7productE)
_ZN39_INTERNAL_a2b44f1e_4_k_cu_5f09f755_31334cute7productE:
	.zero		1
	.type		_ZN39_INTERNAL_a2b44f1e_4_k_cu_5f09f755_31334cuda3std3__45__cpo3endE,@object
	.size		_ZN39_INTERNAL_a2b44f1e_4_k_cu_5f09f755_31334cuda3std3__45__cpo3endE,(_ZN39_INTERNAL_a2b44f1e_4_k_cu_5f09f755_31334cuda3std3__419piecewise_constructE - _ZN39_INTERNAL_a2b44f1e_4_k_cu_5f09f755_31334cuda3std3__45__cpo3endE)
_ZN39_INTERNAL_a2b44f1e_4_k_cu_5f09f755_31334cuda3std3__45__cpo3endE:
	.zero		1
	.type		_ZN39_INTERNAL_a2b44f1e_4_k_cu_5f09f755_31334cuda3std3__419piecewise_constructE,@object
	.size		_ZN39_INTERNAL_a2b44f1e_4_k_cu_5f09f755_31334cuda3std3__419piecewise_constructE,(_ZN39_INTERNAL_a2b44f1e_4_k_cu_5f09f755_31334cuda3std3__45__cpo4cendE - _ZN39_INTERNAL_a2b44f1e_4_k_cu_5f09f755_31334cuda3std3__419piecewise_constructE)
_ZN39_INTERNAL_a2b44f1e_4_k_cu_5f09f755_31334cuda3std3__419piecewise_constructE:
	.zero		1
	.type		_ZN39_INTERNAL_a2b44f1e_4_k_cu_5f09f755_31334cuda3std3__45__cpo4cendE,@object
	.size		_ZN39_INTERNAL_a2b44f1e_4_k_cu_5f09f755_31334cuda3std3__45__cpo4cendE,(_ZN39_INTERNAL_a2b44f1e_4_k_cu_5f09f755_31334cuda3std6ranges3__45__cpo4swapE - _ZN39_INTERNAL_a2b44f1e_4_k_cu_5f09f755_31334cuda3std3__45__cpo4cendE)
_ZN39_INTERNAL_a2b44f1e_4_k_cu_5f09f755_31334cuda3std3__45__cpo4cendE:
	.zero		1
	.type		_ZN39_INTERNAL_a2b44f1e_4_k_cu_5f09f755_31334cuda3std6ranges3__45__cpo4swapE,@object
	.size		_ZN39_INTERNAL_a2b44f1e_4_k_cu_5f09f755_31334cuda3std6ranges3__45__cpo4swapE,(.L_10 - _ZN39_INTERNAL_a2b44f1e_4_k_cu_5f09f755_31334cuda3std6ranges3__45__cpo4swapE)
_ZN39_INTERNAL_a2b44f1e_4_k_cu_5f09f755_31334cuda3std6ranges3__45__cpo4swapE:
	.zero		1
.L_10:


//--------------------- .nv.constant0._ZN7cutlass13device_kernelINS_4conv6kernel13ConvUniversalINS1_16ConvProblemShapeILNS1_8OperatorE1ELi3EEENS1_10collective14CollectiveConvINS1_47MainloopSm100TmaUmmaWarpSpecializedImplicitGemmILS5_1ELi16ELi3ELi1ELi2EN4cute5tupleIJNSA_1CILi1EEESD_SD_EEEEENSB_IJNSC_ILi128EEENSC_ILi64EEENSB_IJNSC_ILi32EEEEEEEEENS_10bfloat16_tESL_NSA_8TiledMMAINSA_8MMA_AtomIJNSA_20SM100_MMA_F16BF16_SSISL_SL_fLi128ELi64ELNSA_4UMMA5MajorE0ELSQ_1ELNSP_7ScaleInE0ELSR_0EEEEEENSA_6LayoutISE_NSB_IJNSC_ILi0EEESV_SV_EEEEENSB_IJNSA_10UnderscoreESY_SY_EEEEENS7_6detail27Sm100ImplicitGemmTileTraitsINSA_20SM90_TMA_LOAD_IM2COLENSA_14ComposedLayoutINSA_7SwizzleILi2ELi4ELi3EEENSA_18smem_ptr_flag_bitsILi16EEENSU_INSB_IJNSC_ILi8EEESI_EEENSB_IJSI_SD_EEEEEEEvEENS12_INSA_13SM90_TMA_LOADENS14_INS15_ILi3ELi4ELi3EEES18_NSU_INSB_IJSH_S19_EEENSB_IJSD_SH_EEEEEEEvEEEENS_8epilogue10collective18CollectiveEpilogueINS1N_23Sm100TmaWarpSpecializedILi3ELi2ELi32ELb1ELb0EEEJSK_NSB_IJNSU_ISG_SD_EENSU_ISI_SD_EEEEESL_NSB_IJNSB_IJllllEEESD_SV_EEESL_S1W_NS1N_6fusion15FusionCallbacksIS1R_NS1X_17LinearCombinationISL_fSL_fLNS_15FloatRoundStyleE2EEESK_S1U_JEEENSA_5SM1004TMEM4LOAD26SM100_TMEM_LOAD_32dp32b32xES13_S1D_NSA_39AutoVectorizingCopyWithAssumedAlignmentILi128EEENSA_21SM90_TMA_STORE_IM2COLES1D_S28_S28_EEEvvEEEEvNT_6ParamsE --------------------------
	.section	.nv.constant0._ZN7cutlass13device_kernelINS_4conv6kernel13ConvUniversalINS1_16ConvProblemShapeILNS1_8OperatorE1ELi3EEENS1_10collective14CollectiveConvINS1_47MainloopSm100TmaUmmaWarpSpecializedImplicitGemmILS5_1ELi16ELi3ELi1ELi2EN4cute5tupleIJNSA_1CILi1EEESD_SD_EEEEENSB_IJNSC_ILi128EEENSC_ILi64EEENSB_IJNSC_ILi32EEEEEEEEENS_10bfloat16_tESL_NSA_8TiledMMAINSA_8MMA_AtomIJNSA_20SM100_MMA_F16BF16_SSISL_SL_fLi128ELi64ELNSA_4UMMA5MajorE0ELSQ_1ELNSP_7ScaleInE0ELSR_0EEEEEENSA_6LayoutISE_NSB_IJNSC_ILi0EEESV_SV_EEEEENSB_IJNSA_10UnderscoreESY_SY_EEEEENS7_6detail27Sm100ImplicitGemmTileTraitsINSA_20SM90_TMA_LOAD_IM2COLENSA_14ComposedLayoutINSA_7SwizzleILi2ELi4ELi3EEENSA_18smem_ptr_flag_bitsILi16EEENSU_INSB_IJNSC_ILi8EEESI_EEENSB_IJSI_SD_EEEEEEEvEENS12_INSA_13SM90_TMA_LOADENS14_INS15_ILi3ELi4ELi3EEES18_NSU_INSB_IJSH_S19_EEENSB_IJSD_SH_EEEEEEEvEEEENS_8epilogue10collective18CollectiveEpilogueINS1N_23Sm100TmaWarpSpecializedILi3ELi2ELi32ELb1ELb0EEEJSK_NSB_IJNSU_ISG_SD_EENSU_ISI_SD_EEEEESL_NSB_IJNSB_IJllllEEESD_SV_EEESL_S1W_NS1N_6fusion15FusionCallbacksIS1R_NS1X_17LinearCombinationISL_fSL_fLNS_15FloatRoundStyleE2EEESK_S1U_JEEENSA_5SM1004TMEM4LOAD26SM100_TMEM_LOAD_32dp32b32xES13_S1D_NSA_39AutoVectorizingCopyWithAssumedAlignmentILi128EEENSA_21SM90_TMA_STORE_IM2COLES1D_S28_S28_EEEvvEEEEvNT_6ParamsE,"a",@progbits
	.sectionflags	@""
	.align	4
.nv.constant0._ZN7cutlass13device_kernelINS_4conv6kernel13ConvUniversalINS1_16ConvProblemShapeILNS1_8OperatorE1ELi3EEENS1_10collective14CollectiveConvINS1_47MainloopSm100TmaUmmaWarpSpecializedImplicitGemmILS5_1ELi16ELi3ELi1ELi2EN4cute5tupleIJNSA_1CILi1EEESD_SD_EEEEENSB_IJNSC_ILi128EEENSC_ILi64EEENSB_IJNSC_ILi32EEEEEEEEENS_10bfloat16_tESL_NSA_8TiledMMAINSA_8MMA_AtomIJNSA_20SM100_MMA_F16BF16_SSISL_SL_fLi128ELi64ELNSA_4UMMA5MajorE0ELSQ_1ELNSP_7ScaleInE0ELSR_0EEEEEENSA_6LayoutISE_NSB_IJNSC_ILi0EEESV_SV_EEEEENSB_IJNSA_10UnderscoreESY_SY_EEEEENS7_6detail27Sm100ImplicitGemmTileTraitsINSA_20SM90_TMA_LOAD_IM2COLENSA_14ComposedLayoutINSA_7SwizzleILi2ELi4ELi3EEENSA_18smem_ptr_flag_bitsILi16EEENSU_INSB_IJNSC_ILi8EEESI_EEENSB_IJSI_SD_EEEEEEEvEENS12_INSA_13SM90_TMA_LOADENS14_INS15_ILi3ELi4ELi3EEES18_NSU_INSB_IJSH_S19_EEENSB_IJSD_SH_EEEEEEEvEEEENS_8epilogue10collective18CollectiveEpilogueINS1N_23Sm100TmaWarpSpecializedILi3ELi2ELi32ELb1ELb0EEEJSK_NSB_IJNSU_ISG_SD_EENSU_ISI_SD_EEEEESL_NSB_IJNSB_IJllllEEESD_SV_EEESL_S1W_NS1N_6fusion15FusionCallbacksIS1R_NS1X_17LinearCombinationISL_fSL_fLNS_15FloatRoundStyleE2EEESK_S1U_JEEENSA_5SM1004TMEM4LOAD26SM100_TMEM_LOAD_32dp32b32xES13_S1D_NSA_39AutoVectorizingCopyWithAssumedAlignmentILi128EEENSA_21SM90_TMA_STORE_IM2COLES1D_S28_S28_EEEvvEEEEvNT_6ParamsE:
	.zero		3200


//--------------------- SYMBOLS --------------------------

	.type		.nv.reservedSmem.offset0,@object
	.size		.nv.reservedSmem.offset0,0x4
	.type		.nv.reservedSmem.cap,@object
	.size		.nv.reservedSmem.cap,0x4
	.type		__assertfail,@function
